//
// Generated by NVIDIA NVVM Compiler
//
// Compiler Build ID: CL-36424714
// Cuda compilation tools, release 13.0, V13.0.88
// Based on NVVM 20.0.0
//

.version 9.0
.target sm_100
.address_size 64

	// .globl	_Z15MatrixMulKernelPfS_S_i

.visible .entry _Z15MatrixMulKernelPfS_S_i(
	.param .u64 .ptr .align 1 _Z15MatrixMulKernelPfS_S_i_param_0,
	.param .u64 .ptr .align 1 _Z15MatrixMulKernelPfS_S_i_param_1,
	.param .u64 .ptr .align 1 _Z15MatrixMulKernelPfS_S_i_param_2,
	.param .u32 _Z15MatrixMulKernelPfS_S_i_param_3
)
{
	.reg .pred 	%p<10>;
	.reg .b32 	%r<40>;
	.reg .b32 	%f<67>;
	.reg .b64 	%rd<67>;

	ld.param.u64 	%rd14, [_Z15MatrixMulKernelPfS_S_i_param_0];
	ld.param.u64 	%rd15, [_Z15MatrixMulKernelPfS_S_i_param_1];
	ld.param.u32 	%r18, [_Z15MatrixMulKernelPfS_S_i_param_3];
	cvta.to.global.u64 	%rd1, %rd15;
	cvta.to.global.u64 	%rd2, %rd14;
	mov.u32 	%r19, %ctaid.y;
	mov.u32 	%r20, %ntid.y;
	mov.u32 	%r21, %tid.y;
	mad.lo.s32 	%r1, %r19, %r20, %r21;
	mov.u32 	%r22, %ctaid.x;
	mov.u32 	%r23, %ntid.x;
	mov.u32 	%r24, %tid.x;
	mad.lo.s32 	%r2, %r22, %r23, %r24;
	max.s32 	%r25, %r1, %r2;
	setp.ge.s32 	%p1, %r25, %r18;
	@%p1 bra 	$L__BB0_13;
	mul.lo.s32 	%r3, %r18, %r1;
	and.b32  	%r4, %r18, 7;
	setp.lt.u32 	%p2, %r18, 8;
	mov.f32 	%f66, 0f00000000;
	mov.b32 	%r38, 0;
	@%p2 bra 	$L__BB0_4;
	and.b32  	%r38, %r18, 2147483640;
	neg.s32 	%r36, %r38;
	mul.wide.s32 	%rd16, %r18, 4;
	add.s64 	%rd3, %rd1, %rd16;
	shl.b32 	%r7, %r18, 3;
	mul.wide.s32 	%rd17, %r18, 8;
	add.s64 	%rd4, %rd1, %rd17;
	mul.wide.s32 	%rd18, %r18, 12;
	add.s64 	%rd5, %rd1, %rd18;
	mul.wide.s32 	%rd19, %r18, 16;
	add.s64 	%rd6, %rd1, %rd19;
	mul.wide.s32 	%rd20, %r18, 20;
	add.s64 	%rd7, %rd1, %rd20;
	mul.wide.s32 	%rd21, %r18, 24;
	add.s64 	%rd8, %rd1, %rd21;
	mul.wide.s32 	%rd22, %r18, 28;
	add.s64 	%rd9, %rd1, %rd22;
	mul.wide.u32 	%rd23, %r3, 4;
	add.s64 	%rd24, %rd23, %rd2;
	add.s64 	%rd66, %rd24, 16;
	mov.f32 	%f66, 0f00000000;
	mov.u32 	%r35, %r2;
$L__BB0_3:
	.pragma "nounroll";
	mul.wide.s32 	%rd25, %r35, 4;
	add.s64 	%rd26, %rd3, %rd25;
	add.s64 	%rd27, %rd4, %rd25;
	add.s64 	%rd28, %rd5, %rd25;
	add.s64 	%rd29, %rd6, %rd25;
	add.s64 	%rd30, %rd7, %rd25;
	add.s64 	%rd31, %rd8, %rd25;
	add.s64 	%rd32, %rd9, %rd25;
	add.s64 	%rd33, %rd1, %rd25;
	ld.global.f32 	%f16, [%rd66+-16];
	ld.global.f32 	%f17, [%rd33];
	fma.rn.f32 	%f18, %f16, %f17, %f66;
	ld.global.f32 	%f19, [%rd66+-12];
	ld.global.f32 	%f20, [%rd26];
	fma.rn.f32 	%f21, %f19, %f20, %f18;
	ld.global.f32 	%f22, [%rd66+-8];
	ld.global.f32 	%f23, [%rd27];
	fma.rn.f32 	%f24, %f22, %f23, %f21;
	ld.global.f32 	%f25, [%rd66+-4];
	ld.global.f32 	%f26, [%rd28];
	fma.rn.f32 	%f27, %f25, %f26, %f24;
	ld.global.f32 	%f28, [%rd66];
	ld.global.f32 	%f29, [%rd29];
	fma.rn.f32 	%f30, %f28, %f29, %f27;
	ld.global.f32 	%f31, [%rd66+4];
	ld.global.f32 	%f32, [%rd30];
	fma.rn.f32 	%f33, %f31, %f32, %f30;
	ld.global.f32 	%f34, [%rd66+8];
	ld.global.f32 	%f35, [%rd31];
	fma.rn.f32 	%f36, %f34, %f35, %f33;
	ld.global.f32 	%f37, [%rd66+12];
	ld.global.f32 	%f38, [%rd32];
	fma.rn.f32 	%f66, %f37, %f38, %f36;
	add.s32 	%r36, %r36, 8;
	add.s32 	%r35, %r35, %r7;
	add.s64 	%rd66, %rd66, 32;
	setp.ne.s32 	%p3, %r36, 0;
	@%p3 bra 	$L__BB0_3;
$L__BB0_4:
	setp.eq.s32 	%p4, %r4, 0;
	@%p4 bra 	$L__BB0_12;
	and.b32  	%r13, %r18, 3;
	setp.lt.u32 	%p5, %r4, 4;
	@%p5 bra 	$L__BB0_7;
	add.s32 	%r27, %r38, %r3;
	mul.wide.u32 	%rd34, %r27, 4;
	add.s64 	%rd35, %rd2, %rd34;
	ld.global.f32 	%f40, [%rd35];
	mad.lo.s32 	%r28, %r38, %r18, %r2;
	mul.wide.s32 	%rd36, %r28, 4;
	add.s64 	%rd37, %rd1, %rd36;
	ld.global.f32 	%f41, [%rd37];
	fma.rn.f32 	%f42, %f40, %f41, %f66;
	cvt.u64.u32 	%rd38, %r3;
	cvt.u64.u32 	%rd39, %r38;
	add.s64 	%rd40, %rd39, %rd38;
	shl.b64 	%rd41, %rd40, 2;
	add.s64 	%rd42, %rd2, %rd41;
	ld.global.f32 	%f43, [%rd42+4];
	mul.wide.s32 	%rd43, %r18, 4;
	add.s64 	%rd44, %rd37, %rd43;
	ld.global.f32 	%f44, [%rd44];
	fma.rn.f32 	%f45, %f43, %f44, %f42;
	ld.global.f32 	%f46, [%rd42+8];
	add.s64 	%rd45, %rd44, %rd43;
	ld.global.f32 	%f47, [%rd45];
	fma.rn.f32 	%f48, %f46, %f47, %f45;
	ld.global.f32 	%f49, [%rd42+12];
	add.s64 	%rd46, %rd45, %rd43;
	ld.global.f32 	%f50, [%rd46];
	fma.rn.f32 	%f66, %f49, %f50, %f48;
	add.s32 	%r38, %r38, 4;
$L__BB0_7:
	setp.eq.s32 	%p6, %r13, 0;
	@%p6 bra 	$L__BB0_12;
	setp.eq.s32 	%p7, %r13, 1;
	@%p7 bra 	$L__BB0_10;
	add.s32 	%r29, %r38, %r3;
	mul.wide.u32 	%rd47, %r29, 4;
	add.s64 	%rd48, %rd2, %rd47;
	ld.global.f32 	%f52, [%rd48];
	mad.lo.s32 	%r30, %r38, %r18, %r2;
	mul.wide.s32 	%rd49, %r30, 4;
	add.s64 	%rd50, %rd1, %rd49;
	ld.global.f32 	%f53, [%rd50];
	fma.rn.f32 	%f54, %f52, %f53, %f66;
	cvt.u64.u32 	%rd51, %r3;
	cvt.u64.u32 	%rd52, %r38;
	add.s64 	%rd53, %rd52, %rd51;
	shl.b64 	%rd54, %rd53, 2;
	add.s64 	%rd55, %rd2, %rd54;
	ld.global.f32 	%f55, [%rd55+4];
	mul.wide.s32 	%rd56, %r18, 4;
	add.s64 	%rd57, %rd50, %rd56;
	ld.global.f32 	%f56, [%rd57];
	fma.rn.f32 	%f66, %f55, %f56, %f54;
	add.s32 	%r38, %r38, 2;
$L__BB0_10:
	and.b32  	%r31, %r18, 1;
	setp.eq.b32 	%p8, %r31, 1;
	not.pred 	%p9, %p8;
	@%p9 bra 	$L__BB0_12;
	add.s32 	%r32, %r38, %r3;
	mul.wide.u32 	%rd58, %r32, 4;
	add.s64 	%rd59, %rd2, %rd58;
	ld.global.f32 	%f57, [%rd59];
	mad.lo.s32 	%r33, %r38, %r18, %r2;
	mul.wide.s32 	%rd60, %r33, 4;
	add.s64 	%rd61, %rd1, %rd60;
	ld.global.f32 	%f58, [%rd61];
	fma.rn.f32 	%f66, %f57, %f58, %f66;
$L__BB0_12:
	ld.param.u64 	%rd65, [_Z15MatrixMulKernelPfS_S_i_param_2];
	add.s32 	%r34, %r3, %r2;
	cvta.to.global.u64 	%rd62, %rd65;
	mul.wide.s32 	%rd63, %r34, 4;
	add.s64 	%rd64, %rd62, %rd63;
	st.global.f32 	[%rd64], %f66;
$L__BB0_13:
	ret;

}
	// .globl	_Z9FixMatrixPfif
.visible .entry _Z9FixMatrixPfif(
	.param .u64 .ptr .align 1 _Z9FixMatrixPfif_param_0,
	.param .u32 _Z9FixMatrixPfif_param_1,
	.param .f32 _Z9FixMatrixPfif_param_2
)
{
	.reg .pred 	%p<2>;
	.reg .b32 	%r<12>;
	.reg .b32 	%f<8>;
	.reg .b64 	%rd<5>;

	ld.param.u64 	%rd1, [_Z9FixMatrixPfif_param_0];
	ld.param.u32 	%r3, [_Z9FixMatrixPfif_param_1];
	ld.param.f32 	%f1, [_Z9FixMatrixPfif_param_2];
	mov.u32 	%r4, %ctaid.y;
	mov.u32 	%r5, %ntid.y;
	mov.u32 	%r6, %tid.y;
	mad.lo.s32 	%r1, %r4, %r5, %r6;
	mov.u32 	%r7, %ctaid.x;
	mov.u32 	%r8, %ntid.x;
	mov.u32 	%r9, %tid.x;
	mad.lo.s32 	%r2, %r7, %r8, %r9;
	max.s32 	%r10, %r1, %r2;
	setp.ge.s32 	%p1, %r10, %r3;
	@%p1 bra 	$L__BB1_2;
	cvta.to.global.u64 	%rd2, %rd1;
	mad.lo.s32 	%r11, %r3, %r1, %r2;
	mul.wide.s32 	%rd3, %r11, 4;
	add.s64 	%rd4, %rd2, %rd3;
	ld.global.f32 	%f2, [%rd4];
	mov.f32 	%f3, 0f3F800000;
	sub.f32 	%f4, %f3, %f1;
	cvt.rn.f32.u32 	%f5, %r3;
	div.rn.f32 	%f6, %f4, %f5;
	fma.rn.f32 	%f7, %f1, %f2, %f6;
	st.global.f32 	[%rd4], %f7;
$L__BB1_2:
	ret;

}
	// .globl	_Z11CalculatePRPfS_S_i
.visible .entry _Z11CalculatePRPfS_S_i(
	.param .u64 .ptr .align 1 _Z11CalculatePRPfS_S_i_param_0,
	.param .u64 .ptr .align 1 _Z11CalculatePRPfS_S_i_param_1,
	.param .u64 .ptr .align 1 _Z11CalculatePRPfS_S_i_param_2,
	.param .u32 _Z11CalculatePRPfS_S_i_param_3
)
{
	.reg .pred 	%p<10>;
	.reg .b32 	%r<36>;
	.reg .b32 	%f<111>;
	.reg .b64 	%rd<47>;

	ld.param.u64 	%rd16, [_Z11CalculatePRPfS_S_i_param_0];
	ld.param.u64 	%rd17, [_Z11CalculatePRPfS_S_i_param_1];
	ld.param.u64 	%rd15, [_Z11CalculatePRPfS_S_i_param_2];
	ld.param.u32 	%r18, [_Z11CalculatePRPfS_S_i_param_3];
	cvta.to.global.u64 	%rd1, %rd17;
	cvta.to.global.u64 	%rd2, %rd16;
	mov.u32 	%r19, %ctaid.y;
	mov.u32 	%r20, %ntid.y;
	mov.u32 	%r21, %tid.y;
	mad.lo.s32 	%r1, %r19, %r20, %r21;
	mov.u32 	%r22, %ctaid.x;
	mov.u32 	%r23, %ntid.x;
	mov.u32 	%r24, %tid.x;
	mad.lo.s32 	%r25, %r22, %r23, %r24;
	max.s32 	%r26, %r1, %r25;
	setp.ge.s32 	%p1, %r26, %r18;
	@%p1 bra 	$L__BB2_14;
	mul.lo.s32 	%r2, %r18, %r1;
	and.b32  	%r3, %r18, 15;
	setp.lt.u32 	%p2, %r18, 16;
	mov.f32 	%f110, 0f00000000;
	mov.b32 	%r33, 0;
	@%p2 bra 	$L__BB2_4;
	and.b32  	%r33, %r18, 2147483632;
	neg.s32 	%r31, %r33;
	mul.wide.u32 	%rd18, %r2, 4;
	add.s64 	%rd19, %rd18, %rd2;
	add.s64 	%rd44, %rd19, 32;
	add.s64 	%rd43, %rd1, 32;
	mov.f32 	%f110, 0f00000000;
$L__BB2_3:
	.pragma "nounroll";
	ld.global.f32 	%f17, [%rd44+-32];
	ld.global.f32 	%f18, [%rd43+-32];
	fma.rn.f32 	%f19, %f17, %f18, %f110;
	ld.global.f32 	%f20, [%rd44+-28];
	ld.global.f32 	%f21, [%rd43+-28];
	fma.rn.f32 	%f22, %f20, %f21, %f19;
	ld.global.f32 	%f23, [%rd44+-24];
	ld.global.f32 	%f24, [%rd43+-24];
	fma.rn.f32 	%f25, %f23, %f24, %f22;
	ld.global.f32 	%f26, [%rd44+-20];
	ld.global.f32 	%f27, [%rd43+-20];
	fma.rn.f32 	%f28, %f26, %f27, %f25;
	ld.global.f32 	%f29, [%rd44+-16];
	ld.global.f32 	%f30, [%rd43+-16];
	fma.rn.f32 	%f31, %f29, %f30, %f28;
	ld.global.f32 	%f32, [%rd44+-12];
	ld.global.f32 	%f33, [%rd43+-12];
	fma.rn.f32 	%f34, %f32, %f33, %f31;
	ld.global.f32 	%f35, [%rd44+-8];
	ld.global.f32 	%f36, [%rd43+-8];
	fma.rn.f32 	%f37, %f35, %f36, %f34;
	ld.global.f32 	%f38, [%rd44+-4];
	ld.global.f32 	%f39, [%rd43+-4];
	fma.rn.f32 	%f40, %f38, %f39, %f37;
	ld.global.f32 	%f41, [%rd44];
	ld.global.f32 	%f42, [%rd43];
	fma.rn.f32 	%f43, %f41, %f42, %f40;
	ld.global.f32 	%f44, [%rd44+4];
	ld.global.f32 	%f45, [%rd43+4];
	fma.rn.f32 	%f46, %f44, %f45, %f43;
	ld.global.f32 	%f47, [%rd44+8];
	ld.global.f32 	%f48, [%rd43+8];
	fma.rn.f32 	%f49, %f47, %f48, %f46;
	ld.global.f32 	%f50, [%rd44+12];
	ld.global.f32 	%f51, [%rd43+12];
	fma.rn.f32 	%f52, %f50, %f51, %f49;
	ld.global.f32 	%f53, [%rd44+16];
	ld.global.f32 	%f54, [%rd43+16];
	fma.rn.f32 	%f55, %f53, %f54, %f52;
	ld.global.f32 	%f56, [%rd44+20];
	ld.global.f32 	%f57, [%rd43+20];
	fma.rn.f32 	%f58, %f56, %f57, %f55;
	ld.global.f32 	%f59, [%rd44+24];
	ld.global.f32 	%f60, [%rd43+24];
	fma.rn.f32 	%f61, %f59, %f60, %f58;
	ld.global.f32 	%f62, [%rd44+28];
	ld.global.f32 	%f63, [%rd43+28];
	fma.rn.f32 	%f110, %f62, %f63, %f61;
	add.s32 	%r31, %r31, 16;
	add.s64 	%rd44, %rd44, 64;
	add.s64 	%rd43, %rd43, 64;
	setp.ne.s32 	%p3, %r31, 0;
	@%p3 bra 	$L__BB2_3;
$L__BB2_4:
	setp.eq.s32 	%p4, %r3, 0;
	@%p4 bra 	$L__BB2_13;
	and.b32  	%r9, %r18, 7;
	setp.lt.u32 	%p5, %r3, 8;
	@%p5 bra 	$L__BB2_7;
	add.s32 	%r28, %r33, %r2;
	mul.wide.u32 	%rd20, %r28, 4;
	add.s64 	%rd21, %rd2, %rd20;
	ld.global.f32 	%f65, [%rd21];
	cvt.u64.u32 	%rd22, %r33;
	mul.wide.u32 	%rd23, %r33, 4;
	add.s64 	%rd24, %rd1, %rd23;
	ld.global.f32 	%f66, [%rd24];
	fma.rn.f32 	%f67, %f65, %f66, %f110;
	cvt.u64.u32 	%rd25, %r2;
	add.s64 	%rd26, %rd22, %rd25;
	shl.b64 	%rd27, %rd26, 2;
	add.s64 	%rd28, %rd2, %rd27;
	ld.global.f32 	%f68, [%rd28+4];
	ld.global.f32 	%f69, [%rd24+4];
	fma.rn.f32 	%f70, %f68, %f69, %f67;
	ld.global.f32 	%f71, [%rd28+8];
	ld.global.f32 	%f72, [%rd24+8];
	fma.rn.f32 	%f73, %f71, %f72, %f70;
	ld.global.f32 	%f74, [%rd28+12];
	ld.global.f32 	%f75, [%rd24+12];
	fma.rn.f32 	%f76, %f74, %f75, %f73;
	ld.global.f32 	%f77, [%rd28+16];
	ld.global.f32 	%f78, [%rd24+16];
	fma.rn.f32 	%f79, %f77, %f78, %f76;
	ld.global.f32 	%f80, [%rd28+20];
	ld.global.f32 	%f81, [%rd24+20];
	fma.rn.f32 	%f82, %f80, %f81, %f79;
	ld.global.f32 	%f83, [%rd28+24];
	ld.global.f32 	%f84, [%rd24+24];
	fma.rn.f32 	%f85, %f83, %f84, %f82;
	ld.global.f32 	%f86, [%rd28+28];
	ld.global.f32 	%f87, [%rd24+28];
	fma.rn.f32 	%f110, %f86, %f87, %f85;
	add.s32 	%r33, %r33, 8;
$L__BB2_7:
	setp.eq.s32 	%p6, %r9, 0;
	@%p6 bra 	$L__BB2_13;
	and.b32  	%r12, %r18, 3;
	setp.lt.u32 	%p7, %r9, 4;
	@%p7 bra 	$L__BB2_10;
	add.s32 	%r29, %r33, %r2;
	mul.wide.u32 	%rd29, %r29, 4;
	add.s64 	%rd30, %rd2, %rd29;
	ld.global.f32 	%f89, [%rd30];
	cvt.u64.u32 	%rd31, %r33;
	mul.wide.u32 	%rd32, %r33, 4;
	add.s64 	%rd33, %rd1, %rd32;
	ld.global.f32 	%f90, [%rd33];
	fma.rn.f32 	%f91, %f89, %f90, %f110;
	cvt.u64.u32 	%rd34, %r2;
	add.s64 	%rd35, %rd31, %rd34;
	shl.b64 	%rd36, %rd35, 2;
	add.s64 	%rd37, %rd2, %rd36;
	ld.global.f32 	%f92, [%rd37+4];
	ld.global.f32 	%f93, [%rd33+4];
	fma.rn.f32 	%f94, %f92, %f93, %f91;
	ld.global.f32 	%f95, [%rd37+8];
	ld.global.f32 	%f96, [%rd33+8];
	fma.rn.f32 	%f97, %f95, %f96, %f94;
	ld.global.f32 	%f98, [%rd37+12];
	ld.global.f32 	%f99, [%rd33+12];
	fma.rn.f32 	%f110, %f98, %f99, %f97;
	add.s32 	%r33, %r33, 4;
$L__BB2_10:
	setp.eq.s32 	%p8, %r12, 0;
	@%p8 bra 	$L__BB2_13;
	mul.wide.u32 	%rd38, %r33, 4;
	add.s64 	%rd46, %rd1, %rd38;
	add.s32 	%r30, %r33, %r2;
	mul.wide.u32 	%rd39, %r30, 4;
	add.s64 	%rd45, %rd2, %rd39;
	neg.s32 	%r35, %r12;
$L__BB2_12:
	.pragma "nounroll";
	ld.global.f32 	%f100, [%rd45];
	ld.global.f32 	%f101, [%rd46];
	fma.rn.f32 	%f110, %f100, %f101, %f110;
	add.s64 	%rd46, %rd46, 4;
	add.s64 	%rd45, %rd45, 4;
	add.s32 	%r35, %r35, 1;
	setp.ne.s32 	%p9, %r35, 0;
	@%p9 bra 	$L__BB2_12;
$L__BB2_13:
	cvta.to.global.u64 	%rd40, %rd15;
	mul.wide.u32 	%rd41, %r1, 4;
	add.s64 	%rd42, %rd40, %rd41;
	st.global.f32 	[%rd42], %f110;
$L__BB2_14:
	ret;

}


// ===== COMPILED SASS (sm_100) =====

	.target	sm_100

	.elftype	@"ET_EXEC"


//--------------------- .note.nv.tkinfo           --------------------------
	.section	.note.nv.tkinfo,"",@"SHT_NOTE"
	.sectionflags	@"SHF_NOTE_NV_TKINFO"
	.tkinfo
        /*0018*/ 	.word	0x00000002
        /*0030*/ 	.string	""
        /*0030*/ 	.string	"ptxas"
        /*0030*/ 	.string	"Cuda compilation tools, release 13.0, V13.0.88"
        /*0030*/ 	.string	"Build cuda_13.0.r13.0/compiler.36424714_0"
        /*0030*/ 	.string	"-arch sm_100 -m 64 "



//--------------------- .note.nv.cuinfo           --------------------------
	.section	.note.nv.cuinfo,"",@"SHT_NOTE"
	.sectionflags	@"SHF_NOTE_NV_CUINFO"
        /*0018*/ 	.short	0x0002
        /*001a*/ 	.short	0x0064
        /*001c*/ 	.short	0x0082
	.zero		2


//--------------------- .nv.info                  --------------------------
	.section	.nv.info,"",@"SHT_CUDA_INFO"
	.align	4


	//----- nvinfo : EIATTR_REGCOUNT
	.align		4
        /*0000*/ 	.byte	0x04, 0x2f
        /*0002*/ 	.short	(.L_1 - .L_0)
	.align		4
.L_0:
        /*0004*/ 	.word	index@(_Z15MatrixMulKernelPfS_S_i)
        /*0008*/ 	.word	0x0000001e


	//----- nvinfo : EIATTR_FRAME_SIZE
	.align		4
.L_1:
        /*000c*/ 	.byte	0x04, 0x11
        /*000e*/ 	.short	(.L_3 - .L_2)
	.align		4
.L_2:
        /*0010*/ 	.word	index@(_Z15MatrixMulKernelPfS_S_i)
        /*0014*/ 	.word	0x00000000


	//----- nvinfo : EIATTR_REGCOUNT
	.align		4
.L_3:
        /*0018*/ 	.byte	0x04, 0x2f
        /*001a*/ 	.short	(.L_5 - .L_4)
	.align		4
.L_4:
        /*001c*/ 	.word	index@(_Z9FixMatrixPfif)
        /*0020*/ 	.word	0x00000012


	//----- nvinfo : EIATTR_FRAME_SIZE
	.align		4
.L_5:
        /*0024*/ 	.byte	0x04, 0x11
        /*0026*/ 	.short	(.L_7 - .L_6)
	.align		4
.L_6:
        /*0028*/ 	.word	index@($__internal_0_$__cuda_sm3x_div_rn_noftz_f32_slowpath)
        /*002c*/ 	.word	0x00000000


	//----- nvinfo : EIATTR_FRAME_SIZE
	.align		4
.L_7:
        /*0030*/ 	.byte	0x04, 0x11
        /*0032*/ 	.short	(.L_9 - .L_8)
	.align		4
.L_8:
        /*0034*/ 	.word	index@(_Z9FixMatrixPfif)
        /*0038*/ 	.word	0x00000000


	//----- nvinfo : EIATTR_REGCOUNT
	.align		4
.L_9:
        /*003c*/ 	.byte	0x04, 0x2f
        /*003e*/ 	.short	(.L_11 - .L_10)
	.align		4
.L_10:
        /*0040*/ 	.word	index@(_Z11CalculatePRPfS_S_i)
        /*0044*/ 	.word	0x0000001e


	//----- nvinfo : EIATTR_FRAME_SIZE
	.align		4
.L_11:
        /*0048*/ 	.byte	0x04, 0x11
        /*004a*/ 	.short	(.L_13 - .L_12)
	.align		4
.L_12:
        /*004c*/ 	.word	index@(_Z11CalculatePRPfS_S_i)
        /*0050*/ 	.word	0x00000000


	//----- nvinfo : EIATTR_MIN_STACK_SIZE
	.align		4
.L_13:
        /*0054*/ 	.byte	0x04, 0x12
        /*0056*/ 	.short	(.L_15 - .L_14)
	.align		4
.L_14:
        /*0058*/ 	.word	index@(_Z11CalculatePRPfS_S_i)
        /*005c*/ 	.word	0x00000000


	//----- nvinfo : EIATTR_MIN_STACK_SIZE
	.align		4
.L_15:
        /*0060*/ 	.byte	0x04, 0x12
        /*0062*/ 	.short	(.L_17 - .L_16)
	.align		4
.L_16:
        /*0064*/ 	.word	index@(_Z9FixMatrixPfif)
        /*0068*/ 	.word	0x00000000


	//----- nvinfo : EIATTR_MIN_STACK_SIZE
	.align		4
.L_17:
        /*006c*/ 	.byte	0x04, 0x12
        /*006e*/ 	.short	(.L_19 - .L_18)
	.align		4
.L_18:
        /*0070*/ 	.word	index@(_Z15MatrixMulKernelPfS_S_i)
        /*0074*/ 	.word	0x00000000
.L_19:


//--------------------- .nv.compat                --------------------------
	.section	.nv.compat,"",@"SHT_CUDA_COMPAT_INFO"
	.align	4
        /*0000*/ 	.byte	0x02, 0x09, 0x00, 0x00, 0x02, 0x02, 0x01, 0x00, 0x02, 0x05, 0x05, 0x00, 0x03, 0x07, 0x01, 0x01
        /*0010*/ 	.byte	0x02, 0x03, 0x00, 0x00, 0x02, 0x06, 0x01, 0x00, 0x04, 0x0b, 0x08, 0x00, 0x01, 0x00, 0x00, 0x00
        /*0020*/ 	.byte	0x00, 0x00, 0x00, 0x00


//--------------------- .nv.info._Z11CalculatePRPfS_S_i --------------------------
	.section	.nv.info._Z11CalculatePRPfS_S_i,"",@"SHT_CUDA_INFO"
	.sectionflags	@""
	.align	4


	//----- nvinfo : EIATTR_CUDA_API_VERSION
	.align		4
        /*0000*/ 	.byte	0x04, 0x37
        /*0002*/ 	.short	(.L_21 - .L_20)
.L_20:
        /*0004*/ 	.word	0x00000082


	//----- nvinfo : EIATTR_KPARAM_INFO
	.align		4
.L_21:
        /*0008*/ 	.byte	0x04, 0x17
        /*000a*/ 	.short	(.L_23 - .L_22)
.L_22:
        /*000c*/ 	.word	0x00000000
        /*0010*/ 	.short	0x0003
        /*0012*/ 	.short	0x0018
        /*0014*/ 	.byte	0x00, 0xf0, 0x11, 0x00


	//----- nvinfo : EIATTR_KPARAM_INFO
	.align		4
.L_23:
        /*0018*/ 	.byte	0x04, 0x17
        /*001a*/ 	.short	(.L_25 - .L_24)
.L_24:
        /*001c*/ 	.word	0x00000000
        /*0020*/ 	.short	0x0002
        /*0022*/ 	.short	0x0010
        /*0024*/ 	.byte	0x00, 0xf5, 0x21, 0x00


	//----- nvinfo : EIATTR_KPARAM_INFO
	.align		4
.L_25:
        /*0028*/ 	.byte	0x04, 0x17
        /*002a*/ 	.short	(.L_27 - .L_26)
.L_26:
        /*002c*/ 	.word	0x00000000
        /*0030*/ 	.short	0x0001
        /*0032*/ 	.short	0x0008
        /*0034*/ 	.byte	0x00, 0xf5, 0x21, 0x00


	//----- nvinfo : EIATTR_KPARAM_INFO
	.align		4
.L_27:
        /*0038*/ 	.byte	0x04, 0x17
        /*003a*/ 	.short	(.L_29 - .L_28)
.L_28:
        /*003c*/ 	.word	0x00000000
        /*0040*/ 	.short	0x0000
        /*0042*/ 	.short	0x0000
        /*0044*/ 	.byte	0x00, 0xf5, 0x21, 0x00


	//----- nvinfo : EIATTR_SPARSE_MMA_MASK
	.align		4
.L_29:
        /*0048*/ 	.byte	0x03, 0x50
        /*004a*/ 	.short	0x0000


	//----- nvinfo : EIATTR_MAXREG_COUNT
	.align		4
        /*004c*/ 	.byte	0x03, 0x1b
        /*004e*/ 	.short	0x00ff


	//----- nvinfo : EIATTR_MERCURY_ISA_VERSION
	.align		4
        /*0050*/ 	.byte	0x03, 0x5f
        /*0052*/ 	.short	0x0101


	//----- nvinfo : EIATTR_VRC_CTA_INIT_COUNT
	.align		4
        /*0054*/ 	.byte	0x02, 0x4a
	.zero		1
	.zero		1


	//----- nvinfo : EIATTR_EXIT_INSTR_OFFSETS
	.align		4
        /*0058*/ 	.byte	0x04, 0x1c
        /*005a*/ 	.short	(.L_31 - .L_30)


	//   ....[0]....
.L_30:
        /*005c*/ 	.word	0x000000c0


	//   ....[1]....
        /*0060*/ 	.word	0x00000b80


	//----- nvinfo : EIATTR_CBANK_PARAM_SIZE
	.align		4
.L_31:
        /*0064*/ 	.byte	0x03, 0x19
        /*0066*/ 	.short	0x001c


	//----- nvinfo : EIATTR_PARAM_CBANK
	.align		4
        /*0068*/ 	.byte	0x04, 0x0a
        /*006a*/ 	.short	(.L_33 - .L_32)
	.align		4
.L_32:
        /*006c*/ 	.word	index@(.nv.constant0._Z11CalculatePRPfS_S_i)
        /*0070*/ 	.short	0x0380
        /*0072*/ 	.short	0x001c


	//----- nvinfo : EIATTR_SW_WAR
	.align		4
.L_33:
        /*0074*/ 	.byte	0x04, 0x36
        /*0076*/ 	.short	(.L_35 - .L_34)
.L_34:
        /*0078*/ 	.word	0x00000008
.L_35:


//--------------------- .nv.info._Z9FixMatrixPfif --------------------------
	.section	.nv.info._Z9FixMatrixPfif,"",@"SHT_CUDA_INFO"
	.sectionflags	@""
	.align	4


	//----- nvinfo : EIATTR_CUDA_API_VERSION
	.align		4
        /*0000*/ 	.byte	0x04, 0x37
        /*0002*/ 	.short	(.L_37 - .L_36)
.L_36:
        /*0004*/ 	.word	0x00000082


	//----- nvinfo : EIATTR_KPARAM_INFO
	.align		4
.L_37:
        /*0008*/ 	.byte	0x04, 0x17
        /*000a*/ 	.short	(.L_39 - .L_38)
.L_38:
        /*000c*/ 	.word	0x00000000
        /*0010*/ 	.short	0x0002
        /*0012*/ 	.short	0x000c
        /*0014*/ 	.byte	0x00, 0xf0, 0x11, 0x00


	//----- nvinfo : EIATTR_KPARAM_INFO
	.align		4
.L_39:
        /*0018*/ 	.byte	0x04, 0x17
        /*001a*/ 	.short	(.L_41 - .L_40)
.L_40:
        /*001c*/ 	.word	0x00000000
        /*0020*/ 	.short	0x0001
        /*0022*/ 	.short	0x0008
        /*0024*/ 	.byte	0x00, 0xf0, 0x11, 0x00


	//----- nvinfo : EIATTR_KPARAM_INFO
	.align		4
.L_41:
        /*0028*/ 	.byte	0x04, 0x17
        /*002a*/ 	.short	(.L_43 - .L_42)
.L_42:
        /*002c*/ 	.word	0x00000000
        /*0030*/ 	.short	0x0000
        /*0032*/ 	.short	0x0000
        /*0034*/ 	.byte	0x00, 0xf5, 0x21, 0x00


	//----- nvinfo : EIATTR_SPARSE_MMA_MASK
	.align		4
.L_43:
        /*0038*/ 	.byte	0x03, 0x50
        /*003a*/ 	.short	0x0000


	//----- nvinfo : EIATTR_MAXREG_COUNT
	.align		4
        /*003c*/ 	.byte	0x03, 0x1b
        /*003e*/ 	.short	0x00ff


	//----- nvinfo : EIATTR_MERCURY_ISA_VERSION
	.align		4
        /*0040*/ 	.byte	0x03, 0x5f
        /*0042*/ 	.short	0x0101


	//----- nvinfo : EIATTR_VRC_CTA_INIT_COUNT
	.align		4
        /*0044*/ 	.byte	0x02, 0x4a
	.zero		1
	.zero		1


	//----- nvinfo : EIATTR_EXIT_INSTR_OFFSETS
	.align		4
        /*0048*/ 	.byte	0x04, 0x1c
        /*004a*/ 	.short	(.L_45 - .L_44)


	//   ....[0]....
.L_44:
        /*004c*/ 	.word	0x000000c0


	//   ....[1]....
        /*0050*/ 	.word	0x00000230


	//----- nvinfo : EIATTR_CRS_STACK_SIZE
	.align		4
.L_45:
        /*0054*/ 	.byte	0x04, 0x1e
        /*0056*/ 	.short	(.L_47 - .L_46)
.L_46:
        /*0058*/ 	.word	0x00000000


	//----- nvinfo : EIATTR_CBANK_PARAM_SIZE
	.align		4
.L_47:
        /*005c*/ 	.byte	0x03, 0x19
        /*005e*/ 	.short	0x0010


	//----- nvinfo : EIATTR_PARAM_CBANK
	.align		4
        /*0060*/ 	.byte	0x04, 0x0a
        /*0062*/ 	.short	(.L_49 - .L_48)
	.align		4
.L_48:
        /*0064*/ 	.word	index@(.nv.constant0._Z9FixMatrixPfif)
        /*0068*/ 	.short	0x0380
        /*006a*/ 	.short	0x0010


	//----- nvinfo : EIATTR_SW_WAR
	.align		4
.L_49:
        /*006c*/ 	.byte	0x04, 0x36
        /*006e*/ 	.short	(.L_51 - .L_50)
.L_50:
        /*0070*/ 	.word	0x00000008
.L_51:


//--------------------- .nv.info._Z15MatrixMulKernelPfS_S_i --------------------------
	.section	.nv.info._Z15MatrixMulKernelPfS_S_i,"",@"SHT_CUDA_INFO"
	.sectionflags	@""
	.align	4


	//----- nvinfo : EIATTR_CUDA_API_VERSION
	.align		4
        /*0000*/ 	.byte	0x04, 0x37
        /*0002*/ 	.short	(.L_53 - .L_52)
.L_52:
        /*0004*/ 	.word	0x00000082


	//----- nvinfo : EIATTR_KPARAM_INFO
	.align		4
.L_53:
        /*0008*/ 	.byte	0x04, 0x17
        /*000a*/ 	.short	(.L_55 - .L_54)
.L_54:
        /*000c*/ 	.word	0x00000000
        /*0010*/ 	.short	0x0003
        /*0012*/ 	.short	0x0018
        /*0014*/ 	.byte	0x00, 0xf0, 0x11, 0x00


	//----- nvinfo : EIATTR_KPARAM_INFO
	.align		4
.L_55:
        /*0018*/ 	.byte	0x04, 0x17
        /*001a*/ 	.short	(.L_57 - .L_56)
.L_56:
        /*001c*/ 	.word	0x00000000
        /*0020*/ 	.short	0x0002
        /*0022*/ 	.short	0x0010
        /*0024*/ 	.byte	0x00, 0xf5, 0x21, 0x00


	//----- nvinfo : EIATTR_KPARAM_INFO
	.align		4
.L_57:
        /*0028*/ 	.byte	0x04, 0x17
        /*002a*/ 	.short	(.L_59 - .L_58)
.L_58:
        /*002c*/ 	.word	0x00000000
        /*0030*/ 	.short	0x0001
        /*0032*/ 	.short	0x0008
        /*0034*/ 	.byte	0x00, 0xf5, 0x21, 0x00


	//----- nvinfo : EIATTR_KPARAM_INFO
	.align		4
.L_59:
        /*0038*/ 	.byte	0x04, 0x17
        /*003a*/ 	.short	(.L_61 - .L_60)
.L_60:
        /*003c*/ 	.word	0x00000000
        /*0040*/ 	.short	0x0000
        /*0042*/ 	.short	0x0000
        /*0044*/ 	.byte	0x00, 0xf5, 0x21, 0x00


	//----- nvinfo : EIATTR_SPARSE_MMA_MASK
	.align		4
.L_61:
        /*0048*/ 	.byte	0x03, 0x50
        /*004a*/ 	.short	0x0000


	//----- nvinfo : EIATTR_MAXREG_COUNT
	.align		4
        /*004c*/ 	.byte	0x03, 0x1b
        /*004e*/ 	.short	0x00ff


	//----- nvinfo : EIATTR_MERCURY_ISA_VERSION
	.align		4
        /*0050*/ 	.byte	0x03, 0x5f
        /*0052*/ 	.short	0x0101


	//----- nvinfo : EIATTR_VRC_CTA_INIT_COUNT
	.align		4
        /*0054*/ 	.byte	0x02, 0x4a
	.zero		1
	.zero		1


	//----- nvinfo : EIATTR_EXIT_INSTR_OFFSETS
	.align		4
        /*0058*/ 	.byte	0x04, 0x1c
        /*005a*/ 	.short	(.L_63 - .L_62)


	//   ....[0]....
.L_62:
        /*005c*/ 	.word	0x000000c0


	//   ....[1]....
        /*0060*/ 	.word	0x00000a90


	//----- nvinfo : EIATTR_CBANK_PARAM_SIZE
	.align		4
.L_63:
        /*0064*/ 	.byte	0x03, 0x19
        /*0066*/ 	.short	0x001c


	//----- nvinfo : EIATTR_PARAM_CBANK
	.align		4
        /*0068*/ 	.byte	0x04, 0x0a
        /*006a*/ 	.short	(.L_65 - .L_64)
	.align		4
.L_64:
        /*006c*/ 	.word	index@(.nv.constant0._Z15MatrixMulKernelPfS_S_i)
        /*0070*/ 	.short	0x0380
        /*0072*/ 	.short	0x001c


	//----- nvinfo : EIATTR_SW_WAR
	.align		4
.L_65:
        /*0074*/ 	.byte	0x04, 0x36
        /*0076*/ 	.short	(.L_67 - .L_66)
.L_66:
        /*0078*/ 	.word	0x00000008
.L_67:


//--------------------- .nv.callgraph             --------------------------
	.section	.nv.callgraph,"",@"SHT_CUDA_CALLGRAPH"
	.align	4
	.sectionentsize	8
	.align		4
        /*0000*/ 	.word	0x00000000
	.align		4
        /*0004*/ 	.word	0xffffffff
	.align		4
        /*0008*/ 	.word	0x00000000
	.align		4
        /*000c*/ 	.word	0xfffffffe
	.align		4
        /*0010*/ 	.word	0x00000000
	.align		4
        /*0014*/ 	.word	0xfffffffd
	.align		4
        /*0018*/ 	.word	0x00000000
	.align		4
        /*001c*/ 	.word	0xfffffffc


//--------------------- .text._Z11CalculatePRPfS_S_i --------------------------
	.section	.text._Z11CalculatePRPfS_S_i,"ax",@progbits
	.align	128
        .global         _Z11CalculatePRPfS_S_i
        .type           _Z11CalculatePRPfS_S_i,@function
        .size           _Z11CalculatePRPfS_S_i,(.L_x_23 - _Z11CalculatePRPfS_S_i)
        .other          _Z11CalculatePRPfS_S_i,@"STO_CUDA_ENTRY STV_DEFAULT"
_Z11CalculatePRPfS_S_i:
.text._Z11CalculatePRPfS_S_i:
[----:B------:R-:W-:Y:S01]  /*0000*/  LDC R1, c[0x0][0x37c] ;  /* 0x0000df00ff017b82 */ /* 0x000fe20000000800 */
[----:B------:R-:W0:Y:S07]  /*0010*/  S2R R3, SR_TID.Y ;  /* 0x0000000000037919 */ /* 0x000e2e0000002200 */
[----:B------:R-:W0:Y:S01]  /*0020*/  S2UR UR4, SR_CTAID.Y ;  /* 0x00000000000479c3 */ /* 0x000e220000002600 */
[----:B------:R-:W1:Y:S01]  /*0030*/  LDCU UR9, c[0x0][0x398] ;  /* 0x00007300ff0977ac */ /* 0x000e620008000800 */
[----:B------:R-:W2:Y:S06]  /*0040*/  S2R R5, SR_TID.X ;  /* 0x0000000000057919 */ /* 0x000eac0000002100 */
[----:B------:R-:W0:Y:S08]  /*0050*/  LDC R0, c[0x0][0x364] ;  /* 0x0000d900ff007b82 */ /* 0x000e300000000800 */
[----:B------:R-:W2:Y:S08]  /*0060*/  S2UR UR5, SR_CTAID.X ;  /* 0x00000000000579c3 */ /* 0x000eb00000002500 */
[----:B------:R-:W2:Y:S01]  /*0070*/  LDC R2, c[0x0][0x360] ;  /* 0x0000d800ff027b82 */ /* 0x000ea20000000800 */
[----:B0-----:R-:W-:-:S02]  /*0080*/  IMAD R0, R0, UR4, R3 ;  /* 0x0000000400007c24 */ /* 0x001fc4000f8e0203 */
[----:B--2---:R-:W-:-:S05]  /*0090*/  IMAD R3, R2, UR5, R5 ;  /* 0x0000000502037c24 */ /* 0x004fca000f8e0205 */
[----:B------:R-:W-:-:S04]  /*00a0*/  VIMNMX R3, PT, PT, R0, R3, !PT ;  /* 0x0000000300037248 */ /* 0x000fc80007fe0100 */
[----:B-1----:R-:W-:-:S13]  /*00b0*/  ISETP.GE.AND P0, PT, R3, UR9, PT ;  /* 0x0000000903007c0c */ /* 0x002fda000bf06270 */
[----:B------:R-:W-:Y:S05]  /*00c0*/  @P0 EXIT ;  /* 0x000000000000094d */ /* 0x000fea0003800000 */
[----:B------:R-:W-:Y:S01]  /*00d0*/  UISETP.GE.U32.AND UP0, UPT, UR9, 0x10, UPT ;  /* 0x000000100900788c */ /* 0x000fe2000bf06070 */
[----:B------:R-:W-:Y:S02]  /*00e0*/  HFMA2 R14, -RZ, RZ, 0, 0 ;  /* 0x00000000ff0e7431 */ /* 0x000fe400000001ff */
[----:B------:R-:W-:Y:S01]  /*00f0*/  IMAD R6, R0, UR9, RZ ;  /* 0x0000000900067c24 */ /* 0x000fe2000f8e02ff */
[----:B------:R-:W-:Y:S01]  /*0100*/  MOV R7, RZ ;  /* 0x000000ff00077202 */ /* 0x000fe20000000f00 */
[----:B------:R-:W-:Y:S01]  /*0110*/  ULOP3.LUT UR6, UR9, 0xf, URZ, 0xc0, !UPT ;  /* 0x0000000f09067892 */ /* 0x000fe2000f8ec0ff */
[----:B------:R-:W0:Y:S03]  /*0120*/  LDCU.64 UR10, c[0x0][0x358] ;  /* 0x00006b00ff0a77ac */ /* 0x000e260008000a00 */
[----:B------:R-:W-:Y:S08]  /*0130*/  BRA.U !UP0, `(.L_x_0) ;  /* 0x0000000508107547 */ /* 0x000ff0000b800000 */
[----:B------:R-:W1:Y:S01]  /*0140*/  LDC.64 R2, c[0x0][0x380] ;  /* 0x0000e000ff027b82 */ /* 0x000e620000000a00 */
[----:B------:R-:W2:Y:S01]  /*0150*/  LDCU.64 UR4, c[0x0][0x388] ;  /* 0x00007100ff0477ac */ /* 0x000ea20008000a00 */
[----:B------:R-:W-:Y:S01]  /*0160*/  MOV R14, RZ ;  /* 0x000000ff000e7202 */ /* 0x000fe20000000f00 */
[----:B------:R-:W-:-:S04]  /*0170*/  ULOP3.LUT UR7, UR9, 0x7ffffff0, URZ, 0xc0, !UPT ;  /* 0x7ffffff009077892 */ /* 0x000fc8000f8ec0ff */
[----:B------:R-:W-:Y:S02]  /*0180*/  UIADD3 UR8, UPT, UPT, -UR7, URZ, URZ ;  /* 0x000000ff07087290 */ /* 0x000fe4000fffe1ff */
[----:B------:R-:W-:Y:S01]  /*0190*/  MOV R7, UR7 ;  /* 0x0000000700077c02 */ /* 0x000fe20008000f00 */
[----:B--2---:R-:W-:-:S04]  /*01a0*/  UIADD3 UR4, UP0, UPT, UR4, 0x20, URZ ;  /* 0x0000002004047890 */ /* 0x004fc8000ff1e0ff */
[----:B------:R-:W-:Y:S01]  /*01b0*/  UIADD3.X UR5, UPT, UPT, URZ, UR5, URZ, UP0, !UPT ;  /* 0x00000005ff057290 */ /* 0x000fe200087fe4ff */
[----:B-1----:R-:W-:Y:S01]  /*01c0*/  IMAD.WIDE.U32 R2, R6, 0x4, R2 ;  /* 0x0000000406027825 */ /* 0x002fe200078e0002 */
[----:B------:R-:W-:Y:S02]  /*01d0*/  MOV R4, UR4 ;  /* 0x0000000400047c02 */ /* 0x000fe40008000f00 */
[----:B------:R-:W-:Y:S02]  /*01e0*/  IADD3 R2, P0, PT, R2, 0x20, RZ ;  /* 0x0000002002027810 */ /* 0x000fe40007f1e0ff */
[----:B------:R-:W-:Y:S02]  /*01f0*/  MOV R5, UR5 ;  /* 0x0000000500057c02 */ /* 0x000fe40008000f00 */
[----:B------:R-:W-:-:S09]  /*0200*/  IADD3.X R3, PT, PT, RZ, R3, RZ, P0, !PT ;  /* 0x00000003ff037210 */ /* 0x000fd200007fe4ff */
.L_x_1:
[----:B0-----:R-:W2:Y:S04]  /*0210*/  LDG.E R15, desc[UR10][R2.64+-0x20] ;  /* 0xffffe00a020f7981 */ /* 0x001ea8000c1e1900 */
[----:B------:R-:W2:Y:S04]  /*0220*/  LDG.E R16, desc[UR10][R4.64+-0x20] ;  /* 0xffffe00a04107981 */ /* 0x000ea8000c1e1900 */
[----:B------:R-:W3:Y:S04]  /*0230*/  LDG.E R24, desc[UR10][R2.64+-0x1c] ;  /* 0xffffe40a02187981 */ /* 0x000ee8000c1e1900 */
[----:B------:R-:W3:Y:S04]  /*0240*/  LDG.E R25, desc[UR10][R4.64+-0x1c] ;  /* 0xffffe40a04197981 */ /* 0x000ee8000c1e1900 */
[----:B------:R-:W4:Y:S04]  /*0250*/  LDG.E R19, desc[UR10][R2.64+-0x18] ;  /* 0xffffe80a02137981 */ /* 0x000f28000c1e1900 */
[----:B------:R-:W4:Y:S04]  /*0260*/  LDG.E R18, desc[UR10][R4.64+-0x18] ;  /* 0xffffe80a04127981 */ /* 0x000f28000c1e1900 */
[----:B------:R-:W5:Y:S04]  /*0270*/  LDG.E R20, desc[UR10][R2.64+-0x14] ;  /* 0xffffec0a02147981 */ /* 0x000f68000c1e1900 */
        /* <DEDUP_REMOVED lines=9> */
[----:B------:R-:W5:Y:S01]  /*0310*/  LDG.E R17, desc[UR10][R4.64] ;  /* 0x0000000a04117981 */ /* 0x000f62000c1e1900 */
[----:B--2---:R-:W-:-:S03]  /*0320*/  FFMA R15, R15, R16, R14 ;  /* 0x000000100f0f7223 */ /* 0x004fc6000000000e */
[----:B------:R-:W2:Y:S04]  /*0330*/  LDG.E R16, desc[UR10][R2.64] ;  /* 0x0000000a02107981 */ /* 0x000ea8000c1e1900 */
[----:B------:R-:W2:Y:S01]  /*0340*/  LDG.E R14, desc[UR10][R2.64+0x4] ;  /* 0x0000040a020e7981 */ /* 0x000ea2000c1e1900 */
[----:B---3--:R-:W-:-:S03]  /*0350*/  FFMA R24, R24, R25, R15 ;  /* 0x0000001918187223 */ /* 0x008fc6000000000f */
[----:B------:R-:W3:Y:S01]  /*0360*/  LDG.E R15, desc[UR10][R4.64+0x4] ;  /* 0x0000040a040f7981 */ /* 0x000ee2000c1e1900 */
[----:B----4-:R-:W-:-:S03]  /*0370*/  FFMA R25, R19, R18, R24 ;  /* 0x0000001213197223 */ /* 0x010fc60000000018 */
[----:B------:R-:W4:Y:S04]  /*0380*/  LDG.E R18, desc[UR10][R2.64+0x8] ;  /* 0x0000080a02127981 */ /* 0x000f28000c1e1900 */
[----:B------:R-:W4:Y:S01]  /*0390*/  LDG.E R19, desc[UR10][R4.64+0x8] ;  /* 0x0000080a04137981 */ /* 0x000f22000c1e1900 */
[----:B-----5:R-:W-:-:S03]  /*03a0*/  FFMA R25, R20, R21, R25 ;  /* 0x0000001514197223 */ /* 0x020fc60000000019 */
[----:B------:R-:W5:Y:S04]  /*03b0*/  LDG.E R20, desc[UR10][R2.64+0xc] ;  /* 0x00000c0a02147981 */ /* 0x000f68000c1e1900 */
[----:B------:R-:W5:Y:S01]  /*03c0*/  LDG.E R21, desc[UR10][R4.64+0xc] ;  /* 0x00000c0a04157981 */ /* 0x000f62000c1e1900 */
[----:B------:R-:W-:-:S03]  /*03d0*/  FFMA R25, R22, R23, R25 ;  /* 0x0000001716197223 */ /* 0x000fc60000000019 */
[----:B------:R-:W5:Y:S04]  /*03e0*/  LDG.E R22, desc[UR10][R2.64+0x10] ;  /* 0x0000100a02167981 */ /* 0x000f68000c1e1900 */
[----:B------:R-:W5:Y:S01]  /*03f0*/  LDG.E R23, desc[UR10][R4.64+0x10] ;  /* 0x0000100a04177981 */ /* 0x000f62000c1e1900 */
[----:B------:R-:W-:-:S03]  /*0400*/  FFMA R26, R12, R13, R25 ;  /* 0x0000000d0c1a7223 */ /* 0x000fc60000000019 */
[----:B------:R-:W5:Y:S04]  /*0410*/  LDG.E R24, desc[UR10][R2.64+0x14] ;  /* 0x0000140a02187981 */ /* 0x000f68000c1e1900 */
[----:B------:R-:W5:Y:S04]  /*0420*/  LDG.E R25, desc[UR10][R4.64+0x14] ;  /* 0x0000140a04197981 */ /* 0x000f68000c1e1900 */
[----:B------:R-:W5:Y:S01]  /*0430*/  LDG.E R13, desc[UR10][R2.64+0x18] ;  /* 0x0000180a020d7981 */ /* 0x000f62000c1e1900 */
[----:B------:R-:W-:-:S03]  /*0440*/  FFMA R27, R11, R8, R26 ;  /* 0x000000080b1b7223 */ /* 0x000fc6000000001a */
[----:B------:R-:W5:Y:S04]  /*0450*/  LDG.E R12, desc[UR10][R4.64+0x18] ;  /* 0x0000180a040c7981 */ /* 0x000f68000c1e1900 */
[----:B------:R0:W5:Y:S04]  /*0460*/  LDG.E R8, desc[UR10][R2.64+0x1c] ;  /* 0x00001c0a02087981 */ /* 0x000168000c1e1900 */
[----:B------:R1:W5:Y:S01]  /*0470*/  LDG.E R11, desc[UR10][R4.64+0x1c] ;  /* 0x00001c0a040b7981 */ /* 0x000362000c1e1900 */
[----:B------:R-:W-:Y:S01]  /*0480*/  FFMA R9, R10, R9, R27 ;  /* 0x000000090a097223 */ /* 0x000fe2000000001b */
[----:B------:R-:W-:-:S04]  /*0490*/  UIADD3 UR8, UPT, UPT, UR8, 0x10, URZ ;  /* 0x0000001008087890 */ /* 0x000fc8000fffe0ff */
[----:B------:R-:W-:Y:S01]  /*04a0*/  UISETP.NE.AND UP0, UPT, UR8, URZ, UPT ;  /* 0x000000ff0800728c */ /* 0x000fe2000bf05270 */
[----:B0-----:R-:W-:Y:S02]  /*04b0*/  IADD3 R2, P0, PT, R2, 0x40, RZ ;  /* 0x0000004002027810 */ /* 0x001fe40007f1e0ff */
[----:B-1----:R-:W-:Y:S02]  /*04c0*/  IADD3 R4, P1, PT, R4, 0x40, RZ ;  /* 0x0000004004047810 */ /* 0x002fe40007f3e0ff */
[----:B------:R-:W-:Y:S02]  /*04d0*/  IADD3.X R3, PT, PT, RZ, R3, RZ, P0, !PT ;  /* 0x00000003ff037210 */ /* 0x000fe400007fe4ff */
[----:B------:R-:W-:Y:S01]  /*04e0*/  IADD3.X R5, PT, PT, RZ, R5, RZ, P1, !PT ;  /* 0x00000005ff057210 */ /* 0x000fe20000ffe4ff */
[----:B--2---:R-:W-:-:S04]  /*04f0*/  FFMA R9, R16, R17, R9 ;  /* 0x0000001110097223 */ /* 0x004fc80000000009 */
[----:B---3--:R-:W-:-:S04]  /*0500*/  FFMA R9, R14, R15, R9 ;  /* 0x0000000f0e097223 */ /* 0x008fc80000000009 */
[----:B----4-:R-:W-:-:S04]  /*0510*/  FFMA R9, R18, R19, R9 ;  /* 0x0000001312097223 */ /* 0x010fc80000000009 */
[----:B-----5:R-:W-:-:S04]  /*0520*/  FFMA R9, R20, R21, R9 ;  /* 0x0000001514097223 */ /* 0x020fc80000000009 */
[----:B------:R-:W-:-:S04]  /*0530*/  FFMA R9, R22, R23, R9 ;  /* 0x0000001716097223 */ /* 0x000fc80000000009 */
[----:B------:R-:W-:-:S04]  /*0540*/  FFMA R24, R24, R25, R9 ;  /* 0x0000001918187223 */ /* 0x000fc80000000009 */
[----:B------:R-:W-:-:S04]  /*0550*/  FFMA R13, R13, R12, R24 ;  /* 0x0000000c0d0d7223 */ /* 0x000fc80000000018 */
[----:B------:R-:W-:Y:S01]  /*0560*/  FFMA R14, R8, R11, R13 ;  /* 0x0000000b080e7223 */ /* 0x000fe2000000000d */
[----:B------:R-:W-:Y:S06]  /*0570*/  BRA.U UP0, `(.L_x_1) ;  /* 0xfffffffd00247547 */ /* 0x000fec000b83ffff */
.L_x_0:
[----:B------:R-:W-:-:S09]  /*0580*/  UISETP.NE.AND UP0, UPT, UR6, URZ, UPT ;  /* 0x000000ff0600728c */ /* 0x000fd2000bf05270 */
[----:B------:R-:W-:Y:S05]  /*0590*/  BRA.U !UP0, `(.L_x_2) ;  /* 0x00000005086c7547 */ /* 0x000fea000b800000 */
[----:B------:R-:W-:Y:S02]  /*05a0*/  UISETP.GE.U32.AND UP0, UPT, UR6, 0x8, UPT ;  /* 0x000000080600788c */ /* 0x000fe4000bf06070 */
[----:B------:R-:W-:-:S04]  /*05b0*/  ULOP3.LUT UR5, UR9, 0x7, URZ, 0xc0, !UPT ;  /* 0x0000000709057892 */ /* 0x000fc8000f8ec0ff */
[----:B------:R-:W-:-:S03]  /*05c0*/  UISETP.NE.AND UP1, UPT, UR5, URZ, UPT ;  /* 0x000000ff0500728c */ /* 0x000fc6000bf25270 */
[----:B------:R-:W-:Y:S08]  /*05d0*/  BRA.U !UP0, `(.L_x_3) ;  /* 0x00000001088c7547 */ /* 0x000ff0000b800000 */
[----:B------:R-:W1:Y:S01]  /*05e0*/  LDC.64 R8, c[0x0][0x380] ;  /* 0x0000e000ff087b82 */ /* 0x000e620000000a00 */
[----:B------:R-:W2:Y:S01]  /*05f0*/  LDCU.64 UR6, c[0x0][0x380] ;  /* 0x00007000ff0677ac */ /* 0x000ea20008000a00 */
[CC--:B------:R-:W-:Y:S02]  /*0600*/  IADD3 R3, PT, PT, R6.reuse, R7.reuse, RZ ;  /* 0x0000000706037210 */ /* 0x0c0fe40007ffe0ff */
[----:B------:R-:W-:-:S04]  /*0610*/  IADD3 R10, P0, PT, R6, R7, RZ ;  /* 0x00000007060a7210 */ /* 0x000fc80007f1e0ff */
[----:B------:R-:W3:Y:S01]  /*0620*/  LDC.64 R4, c[0x0][0x388] ;  /* 0x0000e200ff047b82 */ /* 0x000ee20000000a00 */
[----:B-1----:R-:W-:Y:S01]  /*0630*/  IMAD.WIDE.U32 R8, R3, 0x4, R8 ;  /* 0x0000000403087825 */ /* 0x002fe200078e0008 */
[----:B------:R-:W-:Y:S02]  /*0640*/  IADD3.X R3, PT, PT, RZ, RZ, RZ, P0, !PT ;  /* 0x000000ffff037210 */ /* 0x000fe400007fe4ff */
[C---:B--2---:R-:W-:Y:S02]  /*0650*/  LEA R2, P0, R10.reuse, UR6, 0x2 ;  /* 0x000000060a027c11 */ /* 0x044fe4000f8010ff */
[----:B0-----:R-:W2:Y:S02]  /*0660*/  LDG.E R11, desc[UR10][R8.64] ;  /* 0x0000000a080b7981 */ /* 0x001ea4000c1e1900 */
[----:B------:R-:W-:Y:S01]  /*0670*/  LEA.HI.X R3, R10, UR7, R3, 0x2, P0 ;  /* 0x000000070a037c11 */ /* 0x000fe200080f1403 */
[----:B---3--:R-:W-:-:S04]  /*0680*/  IMAD.WIDE.U32 R4, R7, 0x4, R4 ;  /* 0x0000000407047825 */ /* 0x008fc800078e0004 */
[----:B------:R-:W3:Y:S04]  /*0690*/  LDG.E R13, desc[UR10][R2.64+0x4] ;  /* 0x0000040a020d7981 */ /* 0x000ee8000c1e1900 */
[----:B------:R-:W2:Y:S04]  /*06a0*/  LDG.E R10, desc[UR10][R4.64] ;  /* 0x0000000a040a7981 */ /* 0x000ea8000c1e1900 */
        /* <DEDUP_REMOVED lines=13> */
[----:B------:R-:W-:Y:S01]  /*0780*/  IADD3 R7, PT, PT, R7, 0x8, RZ ;  /* 0x0000000807077810 */ /* 0x000fe20007ffe0ff */
[----:B--2---:R-:W-:-:S04]  /*0790*/  FFMA R10, R11, R10, R14 ;  /* 0x0000000a0b0a7223 */ /* 0x004fc8000000000e */
[----:B---3--:R-:W-:-:S04]  /*07a0*/  FFMA R10, R13, R12, R10 ;  /* 0x0000000c0d0a7223 */ /* 0x008fc8000000000a */
[----:B----4-:R-:W-:-:S04]  /*07b0*/  FFMA R10, R15, R16, R10 ;  /* 0x000000100f0a7223 */ /* 0x010fc8000000000a */
[----:B-----5:R-:W-:-:S04]  /*07c0*/  FFMA R10, R17, R18, R10 ;  /* 0x00000012110a7223 */ /* 0x020fc8000000000a */
[----:B------:R-:W-:-:S04]  /*07d0*/  FFMA R10, R19, R20, R10 ;  /* 0x00000014130a7223 */ /* 0x000fc8000000000a */
[----:B------:R-:W-:-:S04]  /*07e0*/  FFMA R21, R21, R22, R10 ;  /* 0x0000001615157223 */ /* 0x000fc8000000000a */
[----:B------:R-:W-:-:S04]  /*07f0*/  FFMA R8, R8, R9, R21 ;  /* 0x0000000908087223 */ /* 0x000fc80000000015 */
[----:B------:R-:W-:-:S07]  /*0800*/  FFMA R14, R23, R24, R8 ;  /* 0x00000018170e7223 */ /* 0x000fce0000000008 */
.L_x_3:
        /* <DEDUP_REMOVED lines=12> */
[----:B--2---:R-:W-:-:S03]  /*08d0*/  LEA R2, P0, R10, UR6, 0x2 ;  /* 0x000000060a027c11 */ /* 0x004fc6000f8010ff */
[----:B0-----:R-:W2:Y:S01]  /*08e0*/  LDG.E R9, desc[UR10][R8.64] ;  /* 0x0000000a08097981 */ /* 0x001ea2000c1e1900 */
        /* <DEDUP_REMOVED lines=8> */
[----:B------:R-:W5:Y:S01]  /*0970*/  LDG.E R16, desc[UR10][R4.64+0xc] ;  /* 0x00000c0a04107981 */ /* 0x000f62000c1e1900 */
[----:B------:R-:W-:Y:S01]  /*0980*/  IADD3 R7, PT, PT, R7, 0x4, RZ ;  /* 0x0000000407077810 */ /* 0x000fe20007ffe0ff */
[----:B--2---:R-:W-:-:S04]  /*0990*/  FFMA R10, R9, R10, R14 ;  /* 0x0000000a090a7223 */ /* 0x004fc8000000000e */
[----:B---3--:R-:W-:-:S04]  /*09a0*/  FFMA R10, R11, R12, R10 ;  /* 0x0000000c0b0a7223 */ /* 0x008fc8000000000a */
[----:B----4-:R-:W-:-:S04]  /*09b0*/  FFMA R10, R13, R15, R10 ;  /* 0x0000000f0d0a7223 */ /* 0x010fc8000000000a */
[----:B-----5:R-:W-:-:S07]  /*09c0*/  FFMA R14, R17, R16, R10 ;  /* 0x00000010110e7223 */ /* 0x020fce000000000a */
.L_x_4:
[----:B------:R-:W-:Y:S05]  /*09d0*/  BRA.U !UP1, `(.L_x_2) ;  /* 0x00000001095c7547 */ /* 0x000fea000b800000 */
[----:B------:R-:W1:Y:S01]  /*09e0*/  LDC.64 R2, c[0x0][0x388] ;  /* 0x0000e200ff027b82 */ /* 0x000e620000000a00 */
[----:B------:R-:W-:Y:S01]  /*09f0*/  IADD3 R9, PT, PT, R6, R7, RZ ;  /* 0x0000000706097210 */ /* 0x000fe20007ffe0ff */
[----:B------:R-:W-:-:S06]  /*0a00*/  UIADD3 UR4, UPT, UPT, -UR4, URZ, URZ ;  /* 0x000000ff04047290 */ /* 0x000fcc000fffe1ff */
[----:B------:R-:W2:Y:S01]  /*0a10*/  LDC.64 R4, c[0x0][0x380] ;  /* 0x0000e000ff047b82 */ /* 0x000ea20000000a00 */
[----:B-1----:R-:W-:-:S03]  /*0a20*/  IMAD.WIDE.U32 R2, R7, 0x4, R2 ;  /* 0x0000000407027825 */ /* 0x002fc600078e0002 */
[----:B------:R-:W-:Y:S01]  /*0a30*/  MOV R6, R2 ;  /* 0x0000000200067202 */ /* 0x000fe20000000f00 */
[----:B--2---:R-:W-:Y:S01]  /*0a40*/  IMAD.WIDE.U32 R4, R9, 0x4, R4 ;  /* 0x0000000409047825 */ /* 0x004fe200078e0004 */
[----:B------:R-:W-:Y:S02]  /*0a50*/  MOV R9, R3 ;  /* 0x0000000300097202 */ /* 0x000fe40000000f00 */
[----:B------:R-:W-:Y:S02]  /*0a60*/  MOV R2, R4 ;  /* 0x0000000400027202 */ /* 0x000fe40000000f00 */
[----:B------:R-:W-:-:S07]  /*0a70*/  MOV R7, R5 ;  /* 0x0000000500077202 */ /* 0x000fce0000000f00 */
.L_x_5:
[----:B------:R-:W-:Y:S02]  /*0a80*/  MOV R3, R7 ;  /* 0x0000000700037202 */ /* 0x000fe40000000f00 */
[----:B------:R-:W-:Y:S02]  /*0a90*/  MOV R4, R6 ;  /* 0x0000000600047202 */ /* 0x000fe40000000f00 */
[----:B------:R-:W-:Y:S02]  /*0aa0*/  MOV R5, R9 ;  /* 0x0000000900057202 */ /* 0x000fe40000000f00 */
[----:B0-----:R0:W2:Y:S04]  /*0ab0*/  LDG.E R3, desc[UR10][R2.64] ;  /* 0x0000000a02037981 */ /* 0x0010a8000c1e1900 */
[----:B------:R-:W2:Y:S01]  /*0ac0*/  LDG.E R4, desc[UR10][R4.64] ;  /* 0x0000000a04047981 */ /* 0x000ea2000c1e1900 */
[----:B------:R-:W-:Y:S01]  /*0ad0*/  UIADD3 UR4, UPT, UPT, UR4, 0x1, URZ ;  /* 0x0000000104047890 */ /* 0x000fe2000fffe0ff */
[----:B------:R-:W-:-:S03]  /*0ae0*/  IADD3 R6, P0, PT, R6, 0x4, RZ ;  /* 0x0000000406067810 */ /* 0x000fc60007f1e0ff */
[----:B------:R-:W-:Y:S01]  /*0af0*/  UISETP.NE.AND UP0, UPT, UR4, URZ, UPT ;  /* 0x000000ff0400728c */ /* 0x000fe2000bf05270 */
[----:B0-----:R-:W-:Y:S02]  /*0b00*/  IADD3 R2, P1, PT, R2, 0x4, RZ ;  /* 0x0000000402027810 */ /* 0x001fe40007f3e0ff */
[----:B------:R-:W-:Y:S02]  /*0b10*/  IADD3.X R9, PT, PT, RZ, R9, RZ, P0, !PT ;  /* 0x00000009ff097210 */ /* 0x000fe400007fe4ff */
[----:B------:R-:W-:Y:S01]  /*0b20*/  IADD3.X R7, PT, PT, RZ, R7, RZ, P1, !PT ;  /* 0x00000007ff077210 */ /* 0x000fe20000ffe4ff */
[----:B--2---:R-:W-:-:S03]  /*0b30*/  FFMA R14, R3, R4, R14 ;  /* 0x00000004030e7223 */ /* 0x004fc6000000000e */
[----:B------:R-:W-:Y:S05]  /*0b40*/  BRA.U UP0, `(.L_x_5) ;  /* 0xfffffffd00cc7547 */ /* 0x000fea000b83ffff */
.L_x_2:
[----:B------:R-:W1:Y:S02]  /*0b50*/  LDC.64 R2, c[0x0][0x390] ;  /* 0x0000e400ff027b82 */ /* 0x000e640000000a00 */
[----:B-1----:R-:W-:-:S05]  /*0b60*/  IMAD.WIDE.U32 R2, R0, 0x4, R2 ;  /* 0x0000000400027825 */ /* 0x002fca00078e0002 */
[----:B0-----:R-:W-:Y:S01]  /*0b70*/  STG.E desc[UR10][R2.64], R14 ;  /* 0x0000000e02007986 */ /* 0x001fe2000c10190a */
[----:B------:R-:W-:Y:S05]  /*0b80*/  EXIT ;  /* 0x000000000000794d */ /* 0x000fea0003800000 */
.L_x_6:
[----:B------:R-:W-:-:S00]  /*0b90*/  BRA `(.L_x_6) ;  /* 0xfffffffc00fc7947 */ /* 0x000fc0000383ffff */
[----:B------:R-:W-:-:S00]  /*0ba0*/  NOP ;  /* 0x0000000000007918 */ /* 0x000fc00000000000 */
        /* <DEDUP_REMOVED lines=13> */
.L_x_23:


//--------------------- .text._Z9FixMatrixPfif    --------------------------
	.section	.text._Z9FixMatrixPfif,"ax",@progbits
	.align	128
        .global         _Z9FixMatrixPfif
        .type           _Z9FixMatrixPfif,@function
        .size           _Z9FixMatrixPfif,(.L_x_22 - _Z9FixMatrixPfif)
        .other          _Z9FixMatrixPfif,@"STO_CUDA_ENTRY STV_DEFAULT"
_Z9FixMatrixPfif:
.text._Z9FixMatrixPfif:
        /* <DEDUP_REMOVED lines=13> */
[----:B------:R-:W0:Y:S01]  /*00d0*/  LDC.64 R4, c[0x0][0x380] ;  /* 0x0000e000ff047b82 */ /* 0x000e220000000a00 */
[----:B------:R-:W1:Y:S01]  /*00e0*/  LDCU.64 UR4, c[0x0][0x358] ;  /* 0x00006b00ff0477ac */ /* 0x000e620008000a00 */
[----:B------:R-:W-:-:S06]  /*00f0*/  IMAD R3, R0, UR6, R3 ;  /* 0x0000000600037c24 */ /* 0x000fcc000f8e0203 */
[----:B------:R-:W2:Y:S01]  /*0100*/  LDC R0, c[0x0][0x38c] ;  /* 0x0000e300ff007b82 */ /* 0x000ea20000000800 */
[----:B0-----:R-:W-:-:S05]  /*0110*/  IMAD.WIDE R4, R3, 0x4, R4 ;  /* 0x0000000403047825 */ /* 0x001fca00078e0204 */
[----:B-1----:R0:W5:Y:S01]  /*0120*/  LDG.E R2, desc[UR4][R4.64] ;  /* 0x0000000404027981 */ /* 0x002162000c1e1900 */
[----:B------:R-:W-:Y:S01]  /*0130*/  I2FP.F32.U32 R3, UR6 ;  /* 0x0000000600037c45 */ /* 0x000fe20008201000 */
[----:B--2---:R-:W-:-:S03]  /*0140*/  FADD R0, -R0, 1 ;  /* 0x3f80000000007421 */ /* 0x004fc60000000100 */
[----:B------:R-:W1:Y:S08]  /*0150*/  MUFU.RCP R6, R3 ;  /* 0x0000000300067308 */ /* 0x000e700000001000 */
[----:B------:R-:W2:Y:S01]  /*0160*/  FCHK P0, R0, R3 ;  /* 0x0000000300007302 */ /* 0x000ea20000000000 */
[----:B-1----:R-:W-:-:S04]  /*0170*/  FFMA R7, -R3, R6, 1 ;  /* 0x3f80000003077423 */ /* 0x002fc80000000106 */
[----:B------:R-:W-:-:S04]  /*0180*/  FFMA R7, R6, R7, R6 ;  /* 0x0000000706077223 */ /* 0x000fc80000000006 */
[----:B------:R-:W-:-:S04]  /*0190*/  FFMA R6, R0, R7, RZ ;  /* 0x0000000700067223 */ /* 0x000fc800000000ff */
[----:B------:R-:W-:-:S04]  /*01a0*/  FFMA R8, -R3, R6, R0 ;  /* 0x0000000603087223 */ /* 0x000fc80000000100 */
[----:B------:R-:W-:Y:S01]  /*01b0*/  FFMA R7, R7, R8, R6 ;  /* 0x0000000807077223 */ /* 0x000fe20000000006 */
[----:B0-2---:R-:W-:Y:S06]  /*01c0*/  @!P0 BRA `(.L_x_7) ;  /* 0x00000000000c8947 */ /* 0x005fec0003800000 */
[----:B------:R-:W-:-:S07]  /*01d0*/  MOV R6, 0x1f0 ;  /* 0x000001f000067802 */ /* 0x000fce0000000f00 */
[----:B-----5:R-:W-:Y:S05]  /*01e0*/  CALL.REL.NOINC `($__internal_0_$__cuda_sm3x_div_rn_noftz_f32_slowpath) ;  /* 0x0000000000147944 */ /* 0x020fea0003c00000 */
[----:B------:R-:W-:-:S07]  /*01f0*/  IMAD.MOV.U32 R7, RZ, RZ, R0 ;  /* 0x000000ffff077224 */ /* 0x000fce00078e0000 */
.L_x_7:
[----:B------:R-:W0:Y:S02]  /*0200*/  LDCU UR6, c[0x0][0x38c] ;  /* 0x00007180ff0677ac */ /* 0x000e240008000800 */
[----:B0----5:R-:W-:-:S05]  /*0210*/  FFMA R7, R2, UR6, R7 ;  /* 0x0000000602077c23 */ /* 0x021fca0008000007 */
[----:B------:R-:W-:Y:S01]  /*0220*/  STG.E desc[UR4][R4.64], R7 ;  /* 0x0000000704007986 */ /* 0x000fe2000c101904 */
[----:B------:R-:W-:Y:S05]  /*0230*/  EXIT ;  /* 0x000000000000794d */ /* 0x000fea0003800000 */
        .weak           $__internal_0_$__cuda_sm3x_div_rn_noftz_f32_slowpath
        .type           $__internal_0_$__cuda_sm3x_div_rn_noftz_f32_slowpath,@function
        .size           $__internal_0_$__cuda_sm3x_div_rn_noftz_f32_slowpath,(.L_x_22 - $__internal_0_$__cuda_sm3x_div_rn_noftz_f32_slowpath)
$__internal_0_$__cuda_sm3x_div_rn_noftz_f32_slowpath:
[--C-:B------:R-:W-:Y:S01]  /*0240*/  SHF.R.U32.HI R8, RZ, 0x17, R3.reuse ;  /* 0x00000017ff087819 */ /* 0x100fe20000011603 */
[--C-:B------:R-:W-:Y:S01]  /*0250*/  IMAD.MOV.U32 R10, RZ, RZ, R0.reuse ;  /* 0x000000ffff0a7224 */ /* 0x100fe200078e0000 */
[----:B------:R-:W-:Y:S01]  /*0260*/  SHF.R.U32.HI R7, RZ, 0x17, R0 ;  /* 0x00000017ff077819 */ /* 0x000fe20000011600 */
[----:B------:R-:W-:Y:S01]  /*0270*/  IMAD.MOV.U32 R11, RZ, RZ, R3 ;  /* 0x000000ffff0b7224 */ /* 0x000fe200078e0003 */
[----:B------:R-:W-:Y:S02]  /*0280*/  LOP3.LUT R9, R8, 0xff, RZ, 0xc0, !PT ;  /* 0x000000ff08097812 */ /* 0x000fe400078ec0ff */
[----:B------:R-:W-:-:S03]  /*0290*/  LOP3.LUT R8, R7, 0xff, RZ, 0xc0, !PT ;  /* 0x000000ff07087812 */ /* 0x000fc600078ec0ff */
[----:B------:R-:W-:Y:S02]  /*02a0*/  VIADD R13, R9, 0xffffffff ;  /* 0xffffffff090d7836 */ /* 0x000fe40000000000 */
[----:B------:R-:W-:-:S03]  /*02b0*/  VIADD R12, R8, 0xffffffff ;  /* 0xffffffff080c7836 */ /* 0x000fc60000000000 */
[----:B------:R-:W-:-:S04]  /*02c0*/  ISETP.GT.U32.AND P0, PT, R13, 0xfd, PT ;  /* 0x000000fd0d00780c */ /* 0x000fc80003f04070 */
[----:B------:R-:W-:-:S13]  /*02d0*/  ISETP.GT.U32.OR P0, PT, R12, 0xfd, P0 ;  /* 0x000000fd0c00780c */ /* 0x000fda0000704470 */
[----:B------:R-:W-:Y:S01]  /*02e0*/  @!P0 IMAD.MOV.U32 R7, RZ, RZ, RZ ;  /* 0x000000ffff078224 */ /* 0x000fe200078e00ff */
[----:B------:R-:W-:Y:S06]  /*02f0*/  @!P0 BRA `(.L_x_8) ;  /* 0x00000000005c8947 */ /* 0x000fec0003800000 */
[----:B------:R-:W-:Y:S02]  /*0300*/  FSETP.GTU.FTZ.AND P0, PT, |R0|, +INF , PT ;  /* 0x7f8000000000780b */ /* 0x000fe40003f1c200 */
[----:B------:R-:W-:-:S04]  /*0310*/  FSETP.GTU.FTZ.AND P1, PT, |R3|, +INF , PT ;  /* 0x7f8000000300780b */ /* 0x000fc80003f3c200 */
[----:B------:R-:W-:-:S13]  /*0320*/  PLOP3.LUT P0, PT, P0, P1, PT, 0xf8, 0x8f ;  /* 0x00000000008f781c */ /* 0x000fda0000703f70 */
[----:B------:R-:W-:Y:S05]  /*0330*/  @P0 BRA `(.L_x_9) ;  /* 0x0000000400440947 */ /* 0x000fea0003800000 */
[----:B------:R-:W-:-:S13]  /*0340*/  LOP3.LUT P0, RZ, R11, 0x7fffffff, R10, 0xc8, !PT ;  /* 0x7fffffff0bff7812 */ /* 0x000fda000780c80a */
[----:B------:R-:W-:Y:S05]  /*0350*/  @!P0 BRA `(.L_x_10) ;  /* 0x0000000400348947 */ /* 0x000fea0003800000 */
[C---:B------:R-:W-:Y:S02]  /*0360*/  FSETP.NEU.FTZ.AND P2, PT, |R0|.reuse, +INF , PT ;  /* 0x7f8000000000780b */ /* 0x040fe40003f5d200 */
[----:B------:R-:W-:Y:S02]  /*0370*/  FSETP.NEU.FTZ.AND P1, PT, |R3|, +INF , PT ;  /* 0x7f8000000300780b */ /* 0x000fe40003f3d200 */
[----:B------:R-:W-:-:S11]  /*0380*/  FSETP.NEU.FTZ.AND P0, PT, |R0|, +INF , PT ;  /* 0x7f8000000000780b */ /* 0x000fd60003f1d200 */
[----:B------:R-:W-:Y:S05]  /*0390*/  @!P1 BRA !P2, `(.L_x_10) ;  /* 0x0000000400249947 */ /* 0x000fea0005000000 */
[----:B------:R-:W-:-:S04]  /*03a0*/  LOP3.LUT P2, RZ, R10, 0x7fffffff, RZ, 0xc0, !PT ;  /* 0x7fffffff0aff7812 */ /* 0x000fc8000784c0ff */
[----:B------:R-:W-:-:S13]  /*03b0*/  PLOP3.LUT P1, PT, P1, P2, PT, 0x2f, 0xf2 ;  /* 0x0000000000f2781c */ /* 0x000fda0000f24577 */
[----:B------:R-:W-:Y:S05]  /*03c0*/  @P1 BRA `(.L_x_11) ;  /* 0x0000000400101947 */ /* 0x000fea0003800000 */
[----:B------:R-:W-:-:S04]  /*03d0*/  LOP3.LUT P1, RZ, R11, 0x7fffffff, RZ, 0xc0, !PT ;  /* 0x7fffffff0bff7812 */ /* 0x000fc8000782c0ff */
[----:B------:R-:W-:-:S13]  /*03e0*/  PLOP3.LUT P0, PT, P0, P1, PT, 0x2f, 0xf2 ;  /* 0x0000000000f2781c */ /* 0x000fda0000702577 */
[----:B------:R-:W-:Y:S05]  /*03f0*/  @P0 BRA `(.L_x_12) ;  /* 0x0000000000f80947 */ /* 0x000fea0003800000 */
[----:B------:R-:W-:Y:S02]  /*0400*/  ISETP.GE.AND P0, PT, R12, RZ, PT ;  /* 0x000000ff0c00720c */ /* 0x000fe40003f06270 */
[----:B------:R-:W-:-:S11]  /*0410*/  ISETP.GE.AND P1, PT, R13, RZ, PT ;  /* 0x000000ff0d00720c */ /* 0x000fd60003f26270 */
[----:B------:R-:W-:Y:S02]  /*0420*/  @P0 IMAD.MOV.U32 R7, RZ, RZ, RZ ;  /* 0x000000ffff070224 */ /* 0x000fe400078e00ff */
[----:B------:R-:W-:Y:S01]  /*0430*/  @!P0 FFMA R10, R0, 1.84467440737095516160e+19, RZ ;  /* 0x5f800000000a8823 */ /* 0x000fe200000000ff */
[----:B------:R-:W-:Y:S02]  /*0440*/  @!P0 IMAD.MOV.U32 R7, RZ, RZ, -0x40 ;  /* 0xffffffc0ff078424 */ /* 0x000fe400078e00ff */
[----:B------:R-:W-:Y:S02]  /*0450*/  @!P1 FFMA R11, R3, 1.84467440737095516160e+19, RZ ;  /* 0x5f800000030b9823 */ /* 0x000fe400000000ff */
[----:B------:R-:W-:-:S07]  /*0460*/  @!P1 VIADD R7, R7, 0x40 ;  /* 0x0000004007079836 */ /* 0x000fce0000000000 */
.L_x_8:
[----:B------:R-:W-:Y:S01]  /*0470*/  LEA R0, R9, 0xc0800000, 0x17 ;  /* 0xc080000009007811 */ /* 0x000fe200078eb8ff */
[----:B------:R-:W-:-:S04]  /*0480*/  VIADD R8, R8, 0xffffff81 ;  /* 0xffffff8108087836 */ /* 0x000fc80000000000 */
[----:B------:R-:W-:Y:S02]  /*0490*/  IMAD.IADD R11, R11, 0x1, -R0 ;  /* 0x000000010b0b7824 */ /* 0x000fe400078e0a00 */
[C---:B------:R-:W-:Y:S01]  /*04a0*/  IMAD R0, R8.reuse, -0x800000, R10 ;  /* 0xff80000008007824 */ /* 0x040fe200078e020a */
[----:B------:R-:W-:Y:S01]  /*04b0*/  IADD3 R8, PT, PT, R8, 0x7f, -R9 ;  /* 0x0000007f08087810 */ /* 0x000fe20007ffe809 */
[----:B------:R-:W0:Y:S01]  /*04c0*/  MUFU.RCP R3, R11 ;  /* 0x0000000b00037308 */ /* 0x000e220000001000 */
[----:B------:R-:W-:-:S03]  /*04d0*/  FADD.FTZ R13, -R11, -RZ ;  /* 0x800000ff0b0d7221 */ /* 0x000fc60000010100 */
[----:B------:R-:W-:Y:S02]  /*04e0*/  IMAD.IADD R8, R8, 0x1, R7 ;  /* 0x0000000108087824 */ /* 0x000fe400078e0207 */
[----:B0-----:R-:W-:-:S04]  /*04f0*/  FFMA R12, R3, R13, 1 ;  /* 0x3f800000030c7423 */ /* 0x001fc8000000000d */
[----:B------:R-:W-:-:S04]  /*0500*/  FFMA R12, R3, R12, R3 ;  /* 0x0000000c030c7223 */ /* 0x000fc80000000003 */
[----:B------:R-:W-:-:S04]  /*0510*/  FFMA R3, R0, R12, RZ ;  /* 0x0000000c00037223 */ /* 0x000fc800000000ff */
[----:B------:R-:W-:-:S04]  /*0520*/  FFMA R10, R13, R3, R0 ;  /* 0x000000030d0a7223 */ /* 0x000fc80000000000 */
[----:B------:R-:W-:-:S04]  /*0530*/  FFMA R15, R12, R10, R3 ;  /* 0x0000000a0c0f7223 */ /* 0x000fc80000000003 */
[----:B------:R-:W-:-:S04]  /*0540*/  FFMA R10, R13, R15, R0 ;  /* 0x0000000f0d0a7223 */ /* 0x000fc80000000000 */
[----:B------:R-:W-:-:S05]  /*0550*/  FFMA R0, R12, R10, R15 ;  /* 0x0000000a0c007223 */ /* 0x000fca000000000f */
[----:B------:R-:W-:-:S04]  /*0560*/  SHF.R.U32.HI R3, RZ, 0x17, R0 ;  /* 0x00000017ff037819 */ /* 0x000fc80000011600 */
[----:B------:R-:W-:-:S05]  /*0570*/  LOP3.LUT R3, R3, 0xff, RZ, 0xc0, !PT ;  /* 0x000000ff03037812 */ /* 0x000fca00078ec0ff */
[----:B------:R-:W-:-:S04]  /*0580*/  IMAD.IADD R9, R3, 0x1, R8 ;  /* 0x0000000103097824 */ /* 0x000fc800078e0208 */
[----:B------:R-:W-:-:S05]  /*0590*/  VIADD R3, R9, 0xffffffff ;  /* 0xffffffff09037836 */ /* 0x000fca0000000000 */
[----:B------:R-:W-:-:S13]  /*05a0*/  ISETP.GE.U32.AND P0, PT, R3, 0xfe, PT ;  /* 0x000000fe0300780c */ /* 0x000fda0003f06070 */
[----:B------:R-:W-:Y:S05]  /*05b0*/  @!P0 BRA `(.L_x_13) ;  /* 0x0000000000808947 */ /* 0x000fea0003800000 */
[----:B------:R-:W-:-:S13]  /*05c0*/  ISETP.GT.AND P0, PT, R9, 0xfe, PT ;  /* 0x000000fe0900780c */ /* 0x000fda0003f04270 */
[----:B------:R-:W-:Y:S05]  /*05d0*/  @P0 BRA `(.L_x_14) ;  /* 0x00000000006c0947 */ /* 0x000fea0003800000 */
[----:B------:R-:W-:-:S13]  /*05e0*/  ISETP.GE.AND P0, PT, R9, 0x1, PT ;  /* 0x000000010900780c */ /* 0x000fda0003f06270 */
[----:B------:R-:W-:Y:S05]  /*05f0*/  @P0 BRA `(.L_x_15) ;  /* 0x0000000000980947 */ /* 0x000fea0003800000 */
[----:B------:R-:W-:Y:S02]  /*0600*/  ISETP.GE.AND P0, PT, R9, -0x18, PT ;  /* 0xffffffe80900780c */ /* 0x000fe40003f06270 */
[----:B------:R-:W-:-:S11]  /*0610*/  LOP3.LUT R0, R0, 0x80000000, RZ, 0xc0, !PT ;  /* 0x8000000000007812 */ /* 0x000fd600078ec0ff */
[----:B------:R-:W-:Y:S05]  /*0620*/  @!P0 BRA `(.L_x_15) ;  /* 0x00000000008c8947 */ /* 0x000fea0003800000 */
[CCC-:B------:R-:W-:Y:S01]  /*0630*/  FFMA.RZ R3, R12.reuse, R10.reuse, R15.reuse ;  /* 0x0000000a0c037223 */ /* 0x1c0fe2000000c00f */
[CCC-:B------:R-:W-:Y:S01]  /*0640*/  FFMA.RM R8, R12.reuse, R10.reuse, R15.reuse ;  /* 0x0000000a0c087223 */ /* 0x1c0fe2000000400f */
[C---:B------:R-:W-:Y:S02]  /*0650*/  ISETP.NE.AND P2, PT, R9.reuse, RZ, PT ;  /* 0x000000ff0900720c */ /* 0x040fe40003f45270 */
[----:B------:R-:W-:Y:S02]  /*0660*/  ISETP.NE.AND P1, PT, R9, RZ, PT ;  /* 0x000000ff0900720c */ /* 0x000fe40003f25270 */
[----:B------:R-:W-:Y:S01]  /*0670*/  LOP3.LUT R7, R3, 0x7fffff, RZ, 0xc0, !PT ;  /* 0x007fffff03077812 */ /* 0x000fe200078ec0ff */
[----:B------:R-:W-:Y:S01]  /*0680*/  FFMA.RP R3, R12, R10, R15 ;  /* 0x0000000a0c037223 */ /* 0x000fe2000000800f */
[----:B------:R-:W-:Y:S02]  /*0690*/  VIADD R10, R9, 0x20 ;  /* 0x00000020090a7836 */ /* 0x000fe40000000000 */
[----:B------:R-:W-:Y:S01]  /*06a0*/  LOP3.LUT R7, R7, 0x800000, RZ, 0xfc, !PT ;  /* 0x0080000007077812 */ /* 0x000fe200078efcff */
[----:B------:R-:W-:Y:S01]  /*06b0*/  IMAD.MOV R9, RZ, RZ, -R9 ;  /* 0x000000ffff097224 */ /* 0x000fe200078e0a09 */
[----:B------:R-:W-:-:S02]  /*06c0*/  FSETP.NEU.FTZ.AND P0, PT, R3, R8, PT ;  /* 0x000000080300720b */ /* 0x000fc40003f1d000 */
[----:B------:R-:W-:Y:S02]  /*06d0*/  SHF.L.U32 R10, R7, R10, RZ ;  /* 0x0000000a070a7219 */ /* 0x000fe400000006ff */
[----:B------:R-:W-:Y:S02]  /*06e0*/  SEL R8, R9, RZ, P2 ;  /* 0x000000ff09087207 */ /* 0x000fe40001000000 */
[----:B------:R-:W-:Y:S02]  /*06f0*/  ISETP.NE.AND P1, PT, R10, RZ, P1 ;  /* 0x000000ff0a00720c */ /* 0x000fe40000f25270 */
[----:B------:R-:W-:Y:S02]  /*0700*/  SHF.R.U32.HI R8, RZ, R8, R7 ;  /* 0x00000008ff087219 */ /* 0x000fe40000011607 */
[----:B------:R-:W-:Y:S02]  /*0710*/  PLOP3.LUT P0, PT, P0, P1, PT, 0xf8, 0x8f ;  /* 0x00000000008f781c */ /* 0x000fe40000703f70 */
[----:B------:R-:W-:-:S02]  /*0720*/  SHF.R.U32.HI R10, RZ, 0x1, R8 ;  /* 0x00000001ff0a7819 */ /* 0x000fc40000011608 */
[----:B------:R-:W-:-:S04]  /*0730*/  SEL R3, RZ, 0x1, !P0 ;  /* 0x00000001ff037807 */ /* 0x000fc80004000000 */
[----:B------:R-:W-:-:S04]  /*0740*/  LOP3.LUT R3, R3, 0x1, R10, 0xf8, !PT ;  /* 0x0000000103037812 */ /* 0x000fc800078ef80a */
[----:B------:R-:W-:-:S05]  /*0750*/  LOP3.LUT R3, R3, R8, RZ, 0xc0, !PT ;  /* 0x0000000803037212 */ /* 0x000fca00078ec0ff */
[----:B------:R-:W-:-:S05]  /*0760*/  IMAD.IADD R3, R10, 0x1, R3 ;  /* 0x000000010a037824 */ /* 0x000fca00078e0203 */
[----:B------:R-:W-:Y:S01]  /*0770*/  LOP3.LUT R0, R3, R0, RZ, 0xfc, !PT ;  /* 0x0000000003007212 */ /* 0x000fe200078efcff */
[----:B------:R-:W-:Y:S06]  /*0780*/  BRA `(.L_x_15) ;  /* 0x0000000000347947 */ /* 0x000fec0003800000 */
.L_x_14:
[----:B------:R-:W-:-:S04]  /*0790*/  LOP3.LUT R0, R0, 0x80000000, RZ, 0xc0, !PT ;  /* 0x8000000000007812 */ /* 0x000fc800078ec0ff */
[----:B------:R-:W-:Y:S01]  /*07a0*/  LOP3.LUT R0, R0, 0x7f800000, RZ, 0xfc, !PT ;  /* 0x7f80000000007812 */ /* 0x000fe200078efcff */
[----:B------:R-:W-:Y:S06]  /*07b0*/  BRA `(.L_x_15) ;  /* 0x0000000000287947 */ /* 0x000fec0003800000 */
.L_x_13:
[----:B------:R-:W-:Y:S01]  /*07c0*/  IMAD R0, R8, 0x800000, R0 ;  /* 0x0080000008007824 */ /* 0x000fe200078e0200 */
[----:B------:R-:W-:Y:S06]  /*07d0*/  BRA `(.L_x_15) ;  /* 0x0000000000207947 */ /* 0x000fec0003800000 */
.L_x_12:
[----:B------:R-:W-:-:S04]  /*07e0*/  LOP3.LUT R0, R11, 0x80000000, R10, 0x48, !PT ;  /* 0x800000000b007812 */ /* 0x000fc800078e480a */
[----:B------:R-:W-:Y:S01]  /*07f0*/  LOP3.LUT R0, R0, 0x7f800000, RZ, 0xfc, !PT ;  /* 0x7f80000000007812 */ /* 0x000fe200078efcff */
[----:B------:R-:W-:Y:S06]  /*0800*/  BRA `(.L_x_15) ;  /* 0x0000000000147947 */ /* 0x000fec0003800000 */
.L_x_11:
[----:B------:R-:W-:Y:S01]  /*0810*/  LOP3.LUT R0, R11, 0x80000000, R10, 0x48, !PT ;  /* 0x800000000b007812 */ /* 0x000fe200078e480a */
[----:B------:R-:W-:Y:S06]  /*0820*/  BRA `(.L_x_15) ;  /* 0x00000000000c7947 */ /* 0x000fec0003800000 */
.L_x_10:
[----:B------:R-:W0:Y:S01]  /*0830*/  MUFU.RSQ R0, -QNAN ;  /* 0xffc0000000007908 */ /* 0x000e220000001400 */
[----:B------:R-:W-:Y:S05]  /*0840*/  BRA `(.L_x_15) ;  /* 0x0000000000047947 */ /* 0x000fea0003800000 */
.L_x_9:
[----:B------:R-:W-:-:S07]  /*0850*/  FADD.FTZ R0, R0, R3 ;  /* 0x0000000300007221 */ /* 0x000fce0000010000 */
.L_x_15:
[----:B------:R-:W-:-:S04]  /*0860*/  IMAD.MOV.U32 R7, RZ, RZ, 0x0 ;  /* 0x00000000ff077424 */ /* 0x000fc800078e00ff */
[----:B0-----:R-:W-:Y:S05]  /*0870*/  RET.REL.NODEC R6 `(_Z9FixMatrixPfif) ;  /* 0xfffffff406e07950 */ /* 0x001fea0003c3ffff */
.L_x_16:
        /* <DEDUP_REMOVED lines=16> */
.L_x_22:


//--------------------- .text._Z15MatrixMulKernelPfS_S_i --------------------------
	.section	.text._Z15MatrixMulKernelPfS_S_i,"ax",@progbits
	.align	128
        .global         _Z15MatrixMulKernelPfS_S_i
        .type           _Z15MatrixMulKernelPfS_S_i,@function
        .size           _Z15MatrixMulKernelPfS_S_i,(.L_x_25 - _Z15MatrixMulKernelPfS_S_i)
        .other          _Z15MatrixMulKernelPfS_S_i,@"STO_CUDA_ENTRY STV_DEFAULT"
_Z15MatrixMulKernelPfS_S_i:
.text._Z15MatrixMulKernelPfS_S_i:
        /* <DEDUP_REMOVED lines=16> */
[----:B------:R-:W-:Y:S01]  /*0100*/  UMOV UR4, URZ ;  /* 0x000000ff00047c82 */ /* 0x000fe20008000000 */
[----:B------:R-:W0:Y:S04]  /*0110*/  LDCU.64 UR18, c[0x0][0x358] ;  /* 0x00006b00ff1277ac */ /* 0x000e280008000a00 */
[----:B------:R-:W-:Y:S05]  /*0120*/  BRA.U !UP0, `(.L_x_17) ;  /* 0x0000000508047547 */ /* 0x000fea000b800000 */
[----:B------:R-:W1:Y:S01]  /*0130*/  LDCU.128 UR24, c[0x0][0x380] ;  /* 0x00007000ff1877ac */ /* 0x000e620008000c00 */
[----:B------:R-:W-:Y:S02]  /*0140*/  MOV R12, RZ ;  /* 0x000000ff000c7202 */ /* 0x000fe40000000f00 */
[----:B------:R-:W-:Y:S01]  /*0150*/  MOV R14, R0 ;  /* 0x00000000000e7202 */ /* 0x000fe20000000f00 */
[----:B------:R-:W-:-:S04]  /*0160*/  ULOP3.LUT UR4, UR20, 0x7ffffff8, URZ, 0xc0, !UPT ;  /* 0x7ffffff814047892 */ /* 0x000fc8000f8ec0ff */
[----:B------:R-:W-:Y:S01]  /*0170*/  UIADD3 UR5, UPT, UPT, -UR4, URZ, URZ ;  /* 0x000000ff04057290 */ /* 0x000fe2000fffe1ff */
[----:B-1----:R-:W-:Y:S01]  /*0180*/  MOV R2, UR24 ;  /* 0x0000001800027c02 */ /* 0x002fe20008000f00 */
[----:B------:R-:W-:Y:S01]  /*0190*/  UIMAD.WIDE UR6, UR20, 0x8, UR26 ;  /* 0x00000008140678a5 */ /* 0x000fe2000f8e021a */
[----:B------:R-:W-:Y:S01]  /*01a0*/  MOV R3, UR25 ;  /* 0x0000001900037c02 */ /* 0x000fe20008000f00 */
[----:B------:R-:W-:Y:S02]  /*01b0*/  UIMAD.WIDE UR8, UR20, 0xc, UR26 ;  /* 0x0000000c140878a5 */ /* 0x000fe4000f8e021a */
[----:B------:R-:W-:Y:S01]  /*01c0*/  UIMAD.WIDE UR10, UR20, 0x10, UR26 ;  /* 0x00000010140a78a5 */ /* 0x000fe2000f8e021a */
[----:B------:R-:W-:Y:S01]  /*01d0*/  IMAD.WIDE.U32 R2, R13, 0x4, R2 ;  /* 0x000000040d027825 */ /* 0x000fe200078e0002 */
[----:B------:R-:W-:Y:S02]  /*01e0*/  UIMAD.WIDE UR12, UR20, 0x14, UR26 ;  /* 0x00000014140c78a5 */ /* 0x000fe4000f8e021a */
[----:B------:R-:W-:Y:S01]  /*01f0*/  UIMAD.WIDE UR14, UR20, 0x18, UR26 ;  /* 0x00000018140e78a5 */ /* 0x000fe2000f8e021a */
[----:B------:R-:W-:Y:S01]  /*0200*/  IADD3 R2, P0, PT, R2, 0x10, RZ ;  /* 0x0000001002027810 */ /* 0x000fe20007f1e0ff */
[----:B------:R-:W-:-:S03]  /*0210*/  UIMAD.WIDE UR16, UR20, 0x1c, UR26 ;  /* 0x0000001c141078a5 */ /* 0x000fc6000f8e021a */
[----:B------:R-:W-:-:S09]  /*0220*/  IADD3.X R3, PT, PT, RZ, R3, RZ, P0, !PT ;  /* 0x00000003ff037210 */ /* 0x000fd200007fe4ff */
.L_x_18:
[----:B------:R-:W-:Y:S01]  /*0230*/  UIMAD.WIDE UR22, UR20, 0x4, UR26 ;  /* 0x00000004141678a5 */ /* 0x000fe2000f8e021a */
[----:B------:R-:W-:Y:S02]  /*0240*/  IMAD.MOV.U32 R23, RZ, RZ, 0x4 ;  /* 0x00000004ff177424 */ /* 0x000fe400078e00ff */
[----:B------:R-:W-:Y:S01]  /*0250*/  HFMA2 R11, -RZ, RZ, 0, 2.384185791015625e-07 ;  /* 0x00000004ff0b7431 */ /* 0x000fe200000001ff */
[----:B------:R-:W-:Y:S01]  /*0260*/  MOV R25, 0x4 ;  /* 0x0000000400197802 */ /* 0x000fe20000000f00 */
[----:B0-----:R-:W2:Y:S01]  /*0270*/  LDG.E R21, desc[UR18][R2.64+-0x10] ;  /* 0xfffff01202157981 */ /* 0x001ea2000c1e1900 */
[C---:B------:R-:W-:Y:S01]  /*0280*/  IMAD.WIDE R22, R14.reuse, R23, UR26 ;  /* 0x0000001a0e167e25 */ /* 0x040fe2000f8e0217 */
[----:B------:R-:W-:Y:S02]  /*0290*/  MOV R8, UR22 ;  /* 0x0000001600087c02 */ /* 0x000fe40008000f00 */
[----:B------:R-:W-:Y:S01]  /*02a0*/  MOV R9, UR23 ;  /* 0x0000001700097c02 */ /* 0x000fe20008000f00 */
[----:B------:R-:W3:Y:S02]  /*02b0*/  LDG.E R19, desc[UR18][R2.64+-0xc] ;  /* 0xfffff41202137981 */ /* 0x000ee4000c1e1900 */
[----:B------:R-:W-:-:S02]  /*02c0*/  IMAD.WIDE R8, R14, 0x4, R8 ;  /* 0x000000040e087825 */ /* 0x000fc400078e0208 */
[----:B------:R-:W2:Y:S01]  /*02d0*/  LDG.E R22, desc[UR18][R22.64] ;  /* 0x0000001216167981 */ /* 0x000ea2000c1e1900 */
[----:B------:R-:W-:Y:S01]  /*02e0*/  MOV R5, 0x4 ;  /* 0x0000000400057802 */ /* 0x000fe20000000f00 */
[C---:B------:R-:W-:Y:S02]  /*02f0*/  IMAD.WIDE R24, R14.reuse, R25, UR6 ;  /* 0x000000060e187e25 */ /* 0x040fe4000f8e0219 */
[----:B------:R0:W3:Y:S02]  /*0300*/  LDG.E R20, desc[UR18][R8.64] ;  /* 0x0000001208147981 */ /* 0x0000e4000c1e1900 */
[----:B------:R-:W-:Y:S02]  /*0310*/  IMAD.WIDE R10, R14, R11, UR8 ;  /* 0x000000080e0a7e25 */ /* 0x000fe4000f8e020b */
[----:B------:R-:W4:Y:S04]  /*0320*/  LDG.E R18, desc[UR18][R24.64] ;  /* 0x0000001218127981 */ /* 0x000f28000c1e1900 */
[----:B------:R-:W4:Y:S01]  /*0330*/  LDG.E R17, desc[UR18][R2.64+-0x8] ;  /* 0xfffff81202117981 */ /* 0x000f22000c1e1900 */
[----:B0-----:R-:W-:-:S02]  /*0340*/  HFMA2 R9, -RZ, RZ, 0, 2.384185791015625e-07 ;  /* 0x00000004ff097431 */ /* 0x001fc400000001ff */
[----:B------:R-:W-:Y:S01]  /*0350*/  IMAD.MOV.U32 R7, RZ, RZ, 0x4 ;  /* 0x00000004ff077424 */ /* 0x000fe200078e00ff */
[----:B------:R0:W5:Y:S01]  /*0360*/  LDG.E R16, desc[UR18][R10.64] ;  /* 0x000000120a107981 */ /* 0x000162000c1e1900 */
[----:B------:R-:W-:-:S03]  /*0370*/  IMAD.WIDE R4, R14, R5, UR10 ;  /* 0x0000000a0e047e25 */ /* 0x000fc6000f8e0205 */
[----:B------:R-:W5:Y:S01]  /*0380*/  LDG.E R15, desc[UR18][R2.64+-0x4] ;  /* 0xfffffc12020f7981 */ /* 0x000f62000c1e1900 */
[C---:B------:R-:W-:Y:S01]  /*0390*/  IMAD.WIDE R6, R14.reuse, R7, UR12 ;  /* 0x0000000c0e067e25 */ /* 0x040fe2000f8e0207 */
[----:B------:R-:W-:Y:S02]  /*03a0*/  MOV R27, 0x4 ;  /* 0x00000004001b7802 */ /* 0x000fe40000000f00 */
[----:B------:R1:W5:Y:S01]  /*03b0*/  LDG.E R4, desc[UR18][R4.64] ;  /* 0x0000001204047981 */ /* 0x000362000c1e1900 */
[----:B------:R-:W-:-:S03]  /*03c0*/  IMAD.WIDE R8, R14, R9, UR14 ;  /* 0x0000000e0e087e25 */ /* 0x000fc6000f8e0209 */
[----:B------:R-:W5:Y:S01]  /*03d0*/  LDG.E R23, desc[UR18][R2.64] ;  /* 0x0000001202177981 */ /* 0x000f62000c1e1900 */
[----:B0-----:R-:W-:-:S03]  /*03e0*/  IMAD.WIDE R10, R14, R27, UR16 ;  /* 0x000000100e0a7e25 */ /* 0x001fc6000f8e021b */
[----:B------:R-:W5:Y:S04]  /*03f0*/  LDG.E R7, desc[UR18][R6.64] ;  /* 0x0000001206077981 */ /* 0x000f68000c1e1900 */
[----:B------:R-:W5:Y:S04]  /*0400*/  LDG.E R24, desc[UR18][R2.64+0x4] ;  /* 0x0000041202187981 */ /* 0x000f68000c1e1900 */
[----:B------:R-:W5:Y:S04]  /*0410*/  LDG.E R8, desc[UR18][R8.64] ;  /* 0x0000001208087981 */ /* 0x000f68000c1e1900 */
[----:B------:R-:W5:Y:S04]  /*0420*/  LDG.E R25, desc[UR18][R2.64+0x8] ;  /* 0x0000081202197981 */ /* 0x000f68000c1e1900 */
[----:B------:R-:W5:Y:S04]  /*0430*/  LDG.E R10, desc[UR18][R10.64] ;  /* 0x000000120a0a7981 */ /* 0x000f68000c1e1900 */
[----:B------:R0:W5:Y:S01]  /*0440*/  LDG.E R27, desc[UR18][R2.64+0xc] ;  /* 0x00000c12021b7981 */ /* 0x000162000c1e1900 */
[----:B------:R-:W-:-:S04]  /*0450*/  UIADD3 UR5, UPT, UPT, UR5, 0x8, URZ ;  /* 0x0000000805057890 */ /* 0x000fc8000fffe0ff */
[----:B------:R-:W-:Y:S01]  /*0460*/  UISETP.NE.AND UP0, UPT, UR5, URZ, UPT ;  /* 0x000000ff0500728c */ /* 0x000fe2000bf05270 */
[----:B-1----:R-:W-:Y:S02]  /*0470*/  MOV R5, UR20 ;  /* 0x0000001400057c02 */ /* 0x002fe40008000f00 */
[----:B0-----:R-:W-:Y:S02]  /*0480*/  IADD3 R2, P0, PT, R2, 0x20, RZ ;  /* 0x0000002002027810 */ /* 0x001fe40007f1e0ff */
[----:B------:R-:W-:Y:S02]  /*0490*/  LEA R14, R5, R14, 0x3 ;  /* 0x0000000e050e7211 */ /* 0x000fe400078e18ff */
        /* <DEDUP_REMOVED lines=10> */
.L_x_17:
[----:B------:R-:W-:-:S04]  /*0540*/  ULOP3.LUT UR6, UR20, 0x7, URZ, 0xc0, !UPT ;  /* 0x0000000714067892 */ /* 0x000fc8000f8ec0ff */
        /* <DEDUP_REMOVED lines=8> */
[----:B------:R-:W-:Y:S01]  /*05d0*/  IMAD.U32 R9, RZ, RZ, UR4 ;  /* 0x00000004ff097e24 */ /* 0x000fe2000f8e00ff */
[C---:B------:R-:W-:Y:S02]  /*05e0*/  IADD3 R3, PT, PT, R13.reuse, UR4, RZ ;  /* 0x000000040d037c10 */ /* 0x040fe4000fffe0ff */
[----:B------:R-:W-:Y:S01]  /*05f0*/  IADD3 R10, P0, PT, R13, UR4, RZ ;  /* 0x000000040d0a7c10 */ /* 0x000fe2000ff1e0ff */
[----:B------:R-:W-:Y:S01]  /*0600*/  IMAD R9, R9, UR20, R0 ;  /* 0x0000001409097c24 */ /* 0x000fe2000f8e0200 */
[----:B------:R-:W-:Y:S01]  /*0610*/  MOV R11, UR20 ;  /* 0x00000014000b7c02 */ /* 0x000fe20008000f00 */
[----:B------:R-:W3:Y:S01]  /*0620*/  LDC.64 R4, c[0x0][0x380] ;  /* 0x0000e000ff047b82 */ /* 0x000ee20000000a00 */
[----:B------:R-:W-:Y:S01]  /*0630*/  MOV R15, UR20 ;  /* 0x00000014000f7c02 */ /* 0x000fe20008000f00 */
[----:B-1----:R-:W-:Y:S01]  /*0640*/  IMAD.WIDE R6, R9, 0x4, R6 ;  /* 0x0000000409067825 */ /* 0x002fe200078e0206 */
[----:B------:R-:W-:-:S05]  /*0650*/  MOV R9, UR20 ;  /* 0x0000001400097c02 */ /* 0x000fca0008000f00 */
[----:B------:R-:W-:Y:S02]  /*0660*/  IMAD.WIDE R8, R9, 0x4, R6 ;  /* 0x0000000409087825 */ /* 0x000fe400078e0206 */
[----:B0-----:R-:W4:Y:S02]  /*0670*/  LDG.E R6, desc[UR18][R6.64] ;  /* 0x0000001206067981 */ /* 0x001f24000c1e1900 */
[----:B---3--:R-:W-:Y:S01]  /*0680*/  IMAD.WIDE.U32 R4, R3, 0x4, R4 ;  /* 0x0000000403047825 */ /* 0x008fe200078e0004 */
[----:B------:R-:W-:Y:S01]  /*0690*/  IADD3.X R3, PT, PT, RZ, RZ, RZ, P0, !PT ;  /* 0x000000ffff037210 */ /* 0x000fe200007fe4ff */
[----:B------:R-:W3:Y:S01]  /*06a0*/  LDG.E R17, desc[UR18][R8.64] ;  /* 0x0000001208117981 */ /* 0x000ee2000c1e1900 */
[----:B--2---:R-:W-:-:S03]  /*06b0*/  LEA R2, P0, R10, UR6, 0x2 ;  /* 0x000000060a027c11 */ /* 0x004fc6000f8010ff */
[----:B------:R-:W4:Y:S01]  /*06c0*/  LDG.E R5, desc[UR18][R4.64] ;  /* 0x0000001204057981 */ /* 0x000f22000c1e1900 */
[----:B------:R-:W-:Y:S01]  /*06d0*/  LEA.HI.X R3, R10, UR7, R3, 0x2, P0 ;  /* 0x000000070a037c11 */ /* 0x000fe200080f1403 */
[----:B------:R-:W-:-:S04]  /*06e0*/  IMAD.WIDE R10, R11, 0x4, R8 ;  /* 0x000000040b0a7825 */ /* 0x000fc800078e0208 */
[----:B------:R-:W3:Y:S01]  /*06f0*/  LDG.E R16, desc[UR18][R2.64+0x4] ;  /* 0x0000041202107981 */ /* 0x000ee2000c1e1900 */
[----:B------:R-:W-:-:S03]  /*0700*/  IMAD.WIDE R14, R15, 0x4, R10 ;  /* 0x000000040f0e7825 */ /* 0x000fc600078e020a */
[----:B------:R-:W2:Y:S04]  /*0710*/  LDG.E R19, desc[UR18][R10.64] ;  /* 0x000000120a137981 */ /* 0x000ea8000c1e1900 */
[----:B------:R-:W2:Y:S04]  /*0720*/  LDG.E R18, desc[UR18][R2.64+0x8] ;  /* 0x0000081202127981 */ /* 0x000ea8000c1e1900 */
[----:B------:R-:W5:Y:S04]  /*0730*/  LDG.E R20, desc[UR18][R2.64+0xc] ;  /* 0x00000c1202147981 */ /* 0x000f68000c1e1900 */
[----:B------:R-:W5:Y:S01]  /*0740*/  LDG.E R14, desc[UR18][R14.64] ;  /* 0x000000120e0e7981 */ /* 0x000f62000c1e1900 */
[----:B------:R-:W-:Y:S01]  /*0750*/  UIADD3 UR4, UPT, UPT, UR4, 0x4, URZ ;  /* 0x0000000404047890 */ /* 0x000fe2000fffe0ff */
[----:B----4-:R-:W-:-:S04]  /*0760*/  FFMA R5, R5, R6, R12 ;  /* 0x0000000605057223 */ /* 0x010fc8000000000c */
[----:B---3--:R-:W-:-:S04]  /*0770*/  FFMA R5, R16, R17, R5 ;  /* 0x0000001110057223 */ /* 0x008fc80000000005 */
[----:B--2---:R-:W-:-:S04]  /*0780*/  FFMA R5, R18, R19, R5 ;  /* 0x0000001312057223 */ /* 0x004fc80000000005 */
[----:B-----5:R-:W-:-:S07]  /*0790*/  FFMA R12, R20, R14, R5 ;  /* 0x0000000e140c7223 */ /* 0x020fce0000000005 */
.L_x_20:
[----:B------:R-:W-:Y:S05]  /*07a0*/  BRA.U !UP1, `(.L_x_19) ;  /* 0x0000000109a87547 */ /* 0x000fea000b800000 */
[----:B------:R-:W-:Y:S01]  /*07b0*/  UISETP.NE.AND UP0, UPT, UR5, 0x1, UPT ;  /* 0x000000010500788c */ /* 0x000fe2000bf05270 */
[----:B------:R-:W-:Y:S01]  /*07c0*/  MOV R7, UR4 ;  /* 0x0000000400077c02 */ /* 0x000fe20008000f00 */
[----:B------:R-:W-:Y:S02]  /*07d0*/  ULOP3.LUT UR5, UR20, 0x1, URZ, 0xc0, !UPT ;  /* 0x0000000114057892 */ /* 0x000fe4000f8ec0ff */
[----:B------:R-:W-:Y:S02]  /*07e0*/  MOV R15, UR20 ;  /* 0x00000014000f7c02 */ /* 0x000fe40008000f00 */
[----:B------:R-:W-:Y:S01]  /*07f0*/  UISETP.NE.U32.AND UP1, UPT, UR5, 0x1, UPT ;  /* 0x000000010500788c */ /* 0x000fe2000bf25070 */
[----:B------:R-:W-:-:S04]  /*0800*/  PLOP3.LUT P1, PT, PT, PT, UP0, 0x80, 0x8 ;  /* 0x000000000008781c */ /* 0x000fc80003f2f008 */
[----:B------:R-:W1:Y:S01]  /*0810*/  @UP0 LDCU.128 UR8, c[0x0][0x380] ;  /* 0x00007000ff0807ac */ /* 0x000e620008000c00 */
[----:B------:R-:W-:Y:S01]  /*0820*/  PLOP3.LUT P0, PT, PT, PT, UP1, 0x80, 0x8 ;  /* 0x000000000008781c */ /* 0x000fe20003f0f018 */
[----:B------:R-:W2:Y:S04]  /*0830*/  @UP0 LDCU.64 UR6, c[0x0][0x380] ;  /* 0x00007000ff0607ac */ /* 0x000ea80008000a00 */
[----:B------:R-:W3:Y:S03]  /*0840*/  @!UP1 LDCU.128 UR12, c[0x0][0x380] ;  /* 0x00007000ff0c97ac */ /* 0x000ee60008000c00 */
[C---:B------:R-:W-:Y:S02]  /*0850*/  @P1 IADD3 R3, PT, PT, R13.reuse, UR4, RZ ;  /* 0x000000040d031c10 */ /* 0x040fe4000fffe0ff */
[----:B------:R-:W-:Y:S01]  /*0860*/  @P1 IADD3 R6, P2, PT, R13, UR4, RZ ;  /* 0x000000040d061c10 */ /* 0x000fe2000ff5e0ff */
[----:B------:R-:W-:Y:S01]  /*0870*/  @UP0 UIADD3 UR4, UPT, UPT, UR4, 0x2, URZ ;  /* 0x0000000204040890 */ /* 0x000fe2000fffe0ff */
[----:B-1----:R-:W-:Y:S01]  /*0880*/  MOV R11, UR9 ;  /* 0x00000009000b7c02 */ /* 0x002fe20008000f00 */
[----:B------:R-:W-:Y:S01]  /*0890*/  IMAD.U32 R10, RZ, RZ, UR8 ;  /* 0x00000008ff0a7e24 */ /* 0x000fe2000f8e00ff */
[----:B------:R-:W-:-:S02]  /*08a0*/  MOV R4, UR10 ;  /* 0x0000000a00047c02 */ /* 0x000fc40008000f00 */
[----:B------:R-:W-:Y:S01]  /*08b0*/  MOV R5, UR11 ;  /* 0x0000000b00057c02 */ /* 0x000fe20008000f00 */
[----:B------:R-:W-:-:S04]  /*08c0*/  @P1 IMAD.WIDE.U32 R10, R3, 0x4, R10 ;  /* 0x00000004030a1825 */ /* 0x000fc800078e000a */
[----:B------:R-:W-:Y:S01]  /*08d0*/  @P1 IMAD R3, R7, UR20, R0 ;  /* 0x0000001407031c24 */ /* 0x000fe2000f8e0200 */
[----:B------:R-:W-:Y:S01]  /*08e0*/  @P1 IADD3.X R7, PT, PT, RZ, RZ, RZ, P2, !PT ;  /* 0x000000ffff071210 */ /* 0x000fe200017fe4ff */
[----:B------:R-:W-:Y:S01]  /*08f0*/  IMAD.U32 R19, RZ, RZ, UR4 ;  /* 0x00000004ff137e24 */ /* 0x000fe2000f8e00ff */
[C---:B--2---:R-:W-:Y:S01]  /*0900*/  @P1 LEA R2, P2, R6.reuse, UR6, 0x2 ;  /* 0x0000000606021c11 */ /* 0x044fe2000f8410ff */
[----:B------:R-:W-:Y:S01]  /*0910*/  @P1 IMAD.WIDE R4, R3, 0x4, R4 ;  /* 0x0000000403041825 */ /* 0x000fe200078e0204 */
[----:B------:R-:W-:Y:S01]  /*0920*/  @!P0 IADD3 R17, PT, PT, R13, UR4, RZ ;  /* 0x000000040d118c10 */ /* 0x000fe2000fffe0ff */
[----:B0-----:R-:W2:Y:S01]  /*0930*/  @P1 LDG.E R11, desc[UR18][R10.64] ;  /* 0x000000120a0b1981 */ /* 0x001ea2000c1e1900 */
[----:B------:R-:W-:Y:S01]  /*0940*/  @P1 LEA.HI.X R3, R6, UR7, R7, 0x2, P2 ;  /* 0x0000000706031c11 */ /* 0x000fe200090f1407 */
[----:B------:R-:W-:Y:S01]  /*0950*/  @!P0 IMAD R19, R19, UR20, R0 ;  /* 0x0000001413138c24 */ /* 0x000fe2000f8e0200 */
[----:B---3--:R-:W-:Y:S01]  /*0960*/  MOV R6, UR12 ;  /* 0x0000000c00067c02 */ /* 0x008fe20008000f00 */
[----:B------:R-:W-:Y:S01]  /*0970*/  @P1 IMAD.WIDE R14, R15, 0x4, R4 ;  /* 0x000000040f0e1825 */ /* 0x000fe200078e0204 */
[----:B------:R-:W-:Y:S01]  /*0980*/  MOV R7, UR13 ;  /* 0x0000000d00077c02 */ /* 0x000fe20008000f00 */
[----:B------:R-:W2:Y:S01]  /*0990*/  @P1 LDG.E R4, desc[UR18][R4.64] ;  /* 0x0000001204041981 */ /* 0x000ea2000c1e1900 */
[----:B------:R-:W-:-:S02]  /*09a0*/  MOV R8, UR14 ;  /* 0x0000000e00087c02 */ /* 0x000fc40008000f00 */
[----:B------:R-:W-:Y:S01]  /*09b0*/  MOV R9, UR15 ;  /* 0x0000000f00097c02 */ /* 0x000fe20008000f00 */
[----:B------:R-:W-:Y:S01]  /*09c0*/  @!P0 IMAD.WIDE.U32 R6, R17, 0x4, R6 ;  /* 0x0000000411068825 */ /* 0x000fe200078e0006 */
[----:B------:R-:W3:Y:S03]  /*09d0*/  @P1 LDG.E R14, desc[UR18][R14.64] ;  /* 0x000000120e0e1981 */ /* 0x000ee6000c1e1900 */
[----:B------:R-:W-:Y:S01]  /*09e0*/  @!P0 IMAD.WIDE R8, R19, 0x4, R8 ;  /* 0x0000000413088825 */ /* 0x000fe200078e0208 */
[----:B------:R-:W3:Y:S04]  /*09f0*/  @P1 LDG.E R2, desc[UR18][R2.64+0x4] ;  /* 0x0000041202021981 */ /* 0x000ee8000c1e1900 */
[----:B------:R-:W4:Y:S04]  /*0a00*/  @!P0 LDG.E R7, desc[UR18][R6.64] ;  /* 0x0000001206078981 */ /* 0x000f28000c1e1900 */
[----:B------:R-:W4:Y:S01]  /*0a10*/  @!P0 LDG.E R8, desc[UR18][R8.64] ;  /* 0x0000001208088981 */ /* 0x000f22000c1e1900 */
[----:B--2---:R-:W-:-:S04]  /*0a20*/  @P1 FFMA R11, R11, R4, R12 ;  /* 0x000000040b0b1223 */ /* 0x004fc8000000000c */
[----:B---3--:R-:W-:-:S04]  /*0a30*/  @P1 FFMA R12, R2, R14, R11 ;  /* 0x0000000e020c1223 */ /* 0x008fc8000000000b */
[----:B----4-:R-:W-:-:S07]  /*0a40*/  @!P0 FFMA R12, R7, R8, R12 ;  /* 0x00000008070c8223 */ /* 0x010fce000000000c */
.L_x_19:
[----:B------:R-:W1:Y:S01]  /*0a50*/  LDC.64 R2, c[0x0][0x390] ;  /* 0x0000e400ff027b82 */ /* 0x000e620000000a00 */
[----:B------:R-:W-:-:S05]  /*0a60*/  IADD3 R13, PT, PT, R0, R13, RZ ;  /* 0x0000000d000d7210 */ /* 0x000fca0007ffe0ff */
[----:B-1----:R-:W-:-:S05]  /*0a70*/  IMAD.WIDE R2, R13, 0x4, R2 ;  /* 0x000000040d027825 */ /* 0x002fca00078e0202 */
[----:B0-----:R-:W-:Y:S01]  /*0a80*/  STG.E desc[UR18][R2.64], R12 ;  /* 0x0000000c02007986 */ /* 0x001fe2000c101912 */
[----:B------:R-:W-:Y:S05]  /*0a90*/  EXIT ;  /* 0x000000000000794d */ /* 0x000fea0003800000 */
.L_x_21:
        /* <DEDUP_REMOVED lines=14> */
.L_x_25:


//--------------------- .nv.shared.reserved.0     --------------------------
	.section	.nv.shared.reserved.0,"aw",@nobits
	.weak		__nv_reservedSMEM_offset_0_alias
	.size		__nv_reservedSMEM_offset_0_alias, 0, 64
	.other		__nv_reservedSMEM_offset_0_alias,@"STO_CUDA_RESERVED_SHARED STV_DEFAULT"
__nv_reservedSMEM_offset_0_alias:
	.zero		0
	.zero		64


//--------------------- .nv.constant0._Z11CalculatePRPfS_S_i --------------------------
	.section	.nv.constant0._Z11CalculatePRPfS_S_i,"a",@progbits
	.sectionflags	@""
	.align	4
.nv.constant0._Z11CalculatePRPfS_S_i:
	.zero		924


//--------------------- .nv.constant0._Z9FixMatrixPfif --------------------------
	.section	.nv.constant0._Z9FixMatrixPfif,"a",@progbits
	.sectionflags	@""
	.align	4
.nv.constant0._Z9FixMatrixPfif:
	.zero		912


//--------------------- .nv.constant0._Z15MatrixMulKernelPfS_S_i --------------------------
	.section	.nv.constant0._Z15MatrixMulKernelPfS_S_i,"a",@progbits
	.sectionflags	@""
	.align	4
.nv.constant0._Z15MatrixMulKernelPfS_S_i:
	.zero		924


//--------------------- SYMBOLS --------------------------

	.type		.nv.reservedSmem.offset0,@object
	.size		.nv.reservedSmem.offset0,0x4
